	.target	sm_100a

	.elftype	@"ET_EXEC"


//--------------------- .note.nv.tkinfo           --------------------------
	.section	.note.nv.tkinfo,"",@"SHT_NOTE"
	.sectionflags	@"SHF_NOTE_NV_TKINFO"
	.tkinfo
        /*0018*/ 	.word	0x00000002
        /*0030*/ 	.string	""
        /*0030*/ 	.string	"ptxas"
        /*0030*/ 	.string	"Cuda compilation tools, release 13.0, V13.0.88"
        /*0030*/ 	.string	"Build cuda_13.0.r13.0/compiler.36424714_0"
        /*0030*/ 	.string	"-arch sm_100a -m 64 "



//--------------------- .note.nv.cuinfo           --------------------------
	.section	.note.nv.cuinfo,"",@"SHT_NOTE"
	.sectionflags	@"SHF_NOTE_NV_CUINFO"
        /*0018*/ 	.short	0x0002
        /*001a*/ 	.short	0x0064
        /*001c*/ 	.short	0x0082
	.zero		2


//--------------------- .nv.info                  --------------------------
	.section	.nv.info,"",@"SHT_CUDA_INFO"
	.align	4


	//----- nvinfo : EIATTR_REGCOUNT
	.align		4
        /*0000*/ 	.byte	0x04, 0x2f
        /*0002*/ 	.short	(.L_19 - .L_18)
	.align		4
.L_18:
        /*0004*/ 	.word	index@(_ZN7cutlass13device_kernelINS_4gemm6kernel13GemmUniversalIN4cute5tupleIJiiiiEEENS1_10collective13CollectiveMmaINS1_35MainloopSm100TmaUmmaWarpSpecializedILi4ELi2ELi4ENS5_IJNS4_1CILi2EEENSA_ILi1EEESC_EEEEENS5_IJNSA_ILi128EEENSA_ILi256EEESF_EEENS_6half_tENS5_IJlSC_lEEESI_SJ_NS4_8TiledMMAINS4_8MMA_AtomIJNS4_26SM100_MMA_F16BF16_2x1SM_SSISI_SI_fLi128ELi256ELNS4_4UMMA5MajorE0ELSO_0ELNSN_7ScaleInE0ELSP_0EEEEEENS4_6LayoutINS5_IJSC_SC_SC_EEENS5_IJNSA_ILi0EEESU_SU_EEEEENS5_IJNS4_10UnderscoreESX_SX_EEEEENS4_18SM100_TMA_2SM_LOADENS4_14ComposedLayoutINS4_7SwizzleILi3ELi4ELi3EEENS4_18smem_ptr_flag_bitsILi16EEENSS_INS5_IJNSA_ILi8EEENSA_ILi64EEEEEENS5_IJS17_SC_EEEEEEEvNS4_8identityES10_S1B_vS1C_EENS_8epilogue10collective18CollectiveEpilogueINS1E_23Sm100TmaWarpSpecializedILi4ELi2ELi32ELb1ELb0EEEJNS5_IJS17_SG_SF_EEENS5_IJNSS_IS17_SC_EENSS_INS5_IJNSA_ILi32EEESB_EEENS5_IJSC_SF_EEEEEEEESI_SJ_SI_SJ_NS1E_6fusion15FusionCallbacksIS1I_NS1Q_17LinearCombinationISI_fSI_fLNS_15FloatRoundStyleE2EEES1J_S1P_JEEENS4_5SM1004TMEM4LOAD26SM100_TMEM_LOAD_32dp32b32xENS4_13SM90_TMA_LOADENS11_INS12_ILi2ELi4ELi3EEES15_NSS_INS5_IJS16_S1L_EEENS5_IJS1L_SC_EEEEEEENS4_39AutoVectorizingCopyWithAssumedAlignmentILi128EEENS4_14SM90_TMA_STOREES25_S27_S27_EEEvvEEEEvNT_6ParamsE)
        /*0008*/ 	.word	0x00000073


	//----- nvinfo : EIATTR_FRAME_SIZE
	.align		4
.L_19:
        /*000c*/ 	.byte	0x04, 0x11
        /*000e*/ 	.short	(.L_21 - .L_20)
	.align		4
.L_20:
        /*0010*/ 	.word	index@($__internal_2_$__cuda_sm10x_tcgen05_guardrail_trap_unallocated_columns_being_dealloced)
        /*0014*/ 	.word	0x00000000


	//----- nvinfo : EIATTR_FRAME_SIZE
	.align		4
.L_21:
        /*0018*/ 	.byte	0x04, 0x11
        /*001a*/ 	.short	(.L_23 - .L_22)
	.align		4
.L_22:
        /*001c*/ 	.word	index@($__internal_1_$__cuda_sm10x_tcgen05_guardrail_trap_phase_invalid_during_alloc)
        /*0020*/ 	.word	0x00000000


	//----- nvinfo : EIATTR_FRAME_SIZE
	.align		4
.L_23:
        /*0024*/ 	.byte	0x04, 0x11
        /*0026*/ 	.short	(.L_25 - .L_24)
	.align		4
.L_24:
        /*0028*/ 	.word	index@($__internal_0_$__cuda_sm10x_tcgen05_guardrail_trap_col_being_dealloced_not_returned_by_alloc)
        /*002c*/ 	.word	0x00000000


	//----- nvinfo : EIATTR_FRAME_SIZE
	.align		4
.L_25:
        /*0030*/ 	.byte	0x04, 0x11
        /*0032*/ 	.short	(.L_27 - .L_26)
	.align		4
.L_26:
        /*0034*/ 	.word	index@(_ZN7cutlass13device_kernelINS_4gemm6kernel13GemmUniversalIN4cute5tupleIJiiiiEEENS1_10collective13CollectiveMmaINS1_35MainloopSm100TmaUmmaWarpSpecializedILi4ELi2ELi4ENS5_IJNS4_1CILi2EEENSA_ILi1EEESC_EEEEENS5_IJNSA_ILi128EEENSA_ILi256EEESF_EEENS_6half_tENS5_IJlSC_lEEESI_SJ_NS4_8TiledMMAINS4_8MMA_AtomIJNS4_26SM100_MMA_F16BF16_2x1SM_SSISI_SI_fLi128ELi256ELNS4_4UMMA5MajorE0ELSO_0ELNSN_7ScaleInE0ELSP_0EEEEEENS4_6LayoutINS5_IJSC_SC_SC_EEENS5_IJNSA_ILi0EEESU_SU_EEEEENS5_IJNS4_10UnderscoreESX_SX_EEEEENS4_18SM100_TMA_2SM_LOADENS4_14ComposedLayoutINS4_7SwizzleILi3ELi4ELi3EEENS4_18smem_ptr_flag_bitsILi16EEENSS_INS5_IJNSA_ILi8EEENSA_ILi64EEEEEENS5_IJS17_SC_EEEEEEEvNS4_8identityES10_S1B_vS1C_EENS_8epilogue10collective18CollectiveEpilogueINS1E_23Sm100TmaWarpSpecializedILi4ELi2ELi32ELb1ELb0EEEJNS5_IJS17_SG_SF_EEENS5_IJNSS_IS17_SC_EENSS_INS5_IJNSA_ILi32EEESB_EEENS5_IJSC_SF_EEEEEEEESI_SJ_SI_SJ_NS1E_6fusion15FusionCallbacksIS1I_NS1Q_17LinearCombinationISI_fSI_fLNS_15FloatRoundStyleE2EEES1J_S1P_JEEENS4_5SM1004TMEM4LOAD26SM100_TMEM_LOAD_32dp32b32xENS4_13SM90_TMA_LOADENS11_INS12_ILi2ELi4ELi3EEES15_NSS_INS5_IJS16_S1L_EEENS5_IJS1L_SC_EEEEEEENS4_39AutoVectorizingCopyWithAssumedAlignmentILi128EEENS4_14SM90_TMA_STOREES25_S27_S27_EEEvvEEEEvNT_6ParamsE)
        /*0038*/ 	.word	0x00000000


	//----- nvinfo : EIATTR_MIN_STACK_SIZE
	.align		4
.L_27:
        /*003c*/ 	.byte	0x04, 0x12
        /*003e*/ 	.short	(.L_29 - .L_28)
	.align		4
.L_28:
        /*0040*/ 	.word	index@(_ZN7cutlass13device_kernelINS_4gemm6kernel13GemmUniversalIN4cute5tupleIJiiiiEEENS1_10collective13CollectiveMmaINS1_35MainloopSm100TmaUmmaWarpSpecializedILi4ELi2ELi4ENS5_IJNS4_1CILi2EEENSA_ILi1EEESC_EEEEENS5_IJNSA_ILi128EEENSA_ILi256EEESF_EEENS_6half_tENS5_IJlSC_lEEESI_SJ_NS4_8TiledMMAINS4_8MMA_AtomIJNS4_26SM100_MMA_F16BF16_2x1SM_SSISI_SI_fLi128ELi256ELNS4_4UMMA5MajorE0ELSO_0ELNSN_7ScaleInE0ELSP_0EEEEEENS4_6LayoutINS5_IJSC_SC_SC_EEENS5_IJNSA_ILi0EEESU_SU_EEEEENS5_IJNS4_10UnderscoreESX_SX_EEEEENS4_18SM100_TMA_2SM_LOADENS4_14ComposedLayoutINS4_7SwizzleILi3ELi4ELi3EEENS4_18smem_ptr_flag_bitsILi16EEENSS_INS5_IJNSA_ILi8EEENSA_ILi64EEEEEENS5_IJS17_SC_EEEEEEEvNS4_8identityES10_S1B_vS1C_EENS_8epilogue10collective18CollectiveEpilogueINS1E_23Sm100TmaWarpSpecializedILi4ELi2ELi32ELb1ELb0EEEJNS5_IJS17_SG_SF_EEENS5_IJNSS_IS17_SC_EENSS_INS5_IJNSA_ILi32EEESB_EEENS5_IJSC_SF_EEEEEEEESI_SJ_SI_SJ_NS1E_6fusion15FusionCallbacksIS1I_NS1Q_17LinearCombinationISI_fSI_fLNS_15FloatRoundStyleE2EEES1J_S1P_JEEENS4_5SM1004TMEM4LOAD26SM100_TMEM_LOAD_32dp32b32xENS4_13SM90_TMA_LOADENS11_INS12_ILi2ELi4ELi3EEES15_NSS_INS5_IJS16_S1L_EEENS5_IJS1L_SC_EEEEEEENS4_39AutoVectorizingCopyWithAssumedAlignmentILi128EEENS4_14SM90_TMA_STOREES25_S27_S27_EEEvvEEEEvNT_6ParamsE)
        /*0044*/ 	.word	0x00000000
.L_29:


//--------------------- .nv.compat                --------------------------
	.section	.nv.compat,"",@"SHT_CUDA_COMPAT_INFO"
	.align	4
        /*0000*/ 	.byte	0x02, 0x09, 0x01, 0x00, 0x02, 0x02, 0x02, 0x00, 0x02, 0x05, 0x05, 0x00, 0x03, 0x07, 0x01, 0x01
        /*0010*/ 	.byte	0x02, 0x03, 0x01, 0x00, 0x02, 0x06, 0x01, 0x00, 0x04, 0x0b, 0x08, 0x00, 0x09, 0x00, 0x00, 0x00
        /*0020*/ 	.byte	0x00, 0x00, 0x00, 0x00


//--------------------- .nv.info._ZN7cutlass13device_kernelINS_4gemm6kernel13GemmUniversalIN4cute5tupleIJiiiiEEENS1_10collective13CollectiveMmaINS1_35MainloopSm100TmaUmmaWarpSpecializedILi4ELi2ELi4ENS5_IJNS4_1CILi2EEENSA_ILi1EEESC_EEEEENS5_IJNSA_ILi128EEENSA_ILi256EEESF_EEENS_6half_tENS5_IJlSC_lEEESI_SJ_NS4_8TiledMMAINS4_8MMA_AtomIJNS4_26SM100_MMA_F16BF16_2x1SM_SSISI_SI_fLi128ELi256ELNS4_4UMMA5MajorE0ELSO_0ELNSN_7ScaleInE0ELSP_0EEEEEENS4_6LayoutINS5_IJSC_SC_SC_EEENS5_IJNSA_ILi0EEESU_SU_EEEEENS5_IJNS4_10UnderscoreESX_SX_EEEEENS4_18SM100_TMA_2SM_LOADENS4_14ComposedLayoutINS4_7SwizzleILi3ELi4ELi3EEENS4_18smem_ptr_flag_bitsILi16EEENSS_INS5_IJNSA_ILi8EEENSA_ILi64EEEEEENS5_IJS17_SC_EEEEEEEvNS4_8identityES10_S1B_vS1C_EENS_8epilogue10collective18CollectiveEpilogueINS1E_23Sm100TmaWarpSpecializedILi4ELi2ELi32ELb1ELb0EEEJNS5_IJS17_SG_SF_EEENS5_IJNSS_IS17_SC_EENSS_INS5_IJNSA_ILi32EEESB_EEENS5_IJSC_SF_EEEEEEEESI_SJ_SI_SJ_NS1E_6fusion15FusionCallbacksIS1I_NS1Q_17LinearCombinationISI_fSI_fLNS_15FloatRoundStyleE2EEES1J_S1P_JEEENS4_5SM1004TMEM4LOAD26SM100_TMEM_LOAD_32dp32b32xENS4_13SM90_TMA_LOADENS11_INS12_ILi2ELi4ELi3EEES15_NSS_INS5_IJS16_S1L_EEENS5_IJS1L_SC_EEEEEEENS4_39AutoVectorizingCopyWithAssumedAlignmentILi128EEENS4_14SM90_TMA_STOREES25_S27_S27_EEEvvEEEEvNT_6ParamsE --------------------------
	.section	.nv.info._ZN7cutlass13device_kernelINS_4gemm6kernel13GemmUniversalIN4cute5tupleIJiiiiEEENS1_10collective13CollectiveMmaINS1_35MainloopSm100TmaUmmaWarpSpecializedILi4ELi2ELi4ENS5_IJNS4_1CILi2EEENSA_ILi1EEESC_EEEEENS5_IJNSA_ILi128EEENSA_ILi256EEESF_EEENS_6half_tENS5_IJlSC_lEEESI_SJ_NS4_8TiledMMAINS4_8MMA_AtomIJNS4_26SM100_MMA_F16BF16_2x1SM_SSISI_SI_fLi128ELi256ELNS4_4UMMA5MajorE0ELSO_0ELNSN_7ScaleInE0ELSP_0EEEEEENS4_6LayoutINS5_IJSC_SC_SC_EEENS5_IJNSA_ILi0EEESU_SU_EEEEENS5_IJNS4_10UnderscoreESX_SX_EEEEENS4_18SM100_TMA_2SM_LOADENS4_14ComposedLayoutINS4_7SwizzleILi3ELi4ELi3EEENS4_18smem_ptr_flag_bitsILi16EEENSS_INS5_IJNSA_ILi8EEENSA_ILi64EEEEEENS5_IJS17_SC_EEEEEEEvNS4_8identityES10_S1B_vS1C_EENS_8epilogue10collective18CollectiveEpilogueINS1E_23Sm100TmaWarpSpecializedILi4ELi2ELi32ELb1ELb0EEEJNS5_IJS17_SG_SF_EEENS5_IJNSS_IS17_SC_EENSS_INS5_IJNSA_ILi32EEESB_EEENS5_IJSC_SF_EEEEEEEESI_SJ_SI_SJ_NS1E_6fusion15FusionCallbacksIS1I_NS1Q_17LinearCombinationISI_fSI_fLNS_15FloatRoundStyleE2EEES1J_S1P_JEEENS4_5SM1004TMEM4LOAD26SM100_TMEM_LOAD_32dp32b32xENS4_13SM90_TMA_LOADENS11_INS12_ILi2ELi4ELi3EEES15_NSS_INS5_IJS16_S1L_EEENS5_IJS1L_SC_EEEEEEENS4_39AutoVectorizingCopyWithAssumedAlignmentILi128EEENS4_14SM90_TMA_STOREES25_S27_S27_EEEvvEEEEvNT_6ParamsE,"",@"SHT_CUDA_INFO"
	.sectionflags	@""
	.align	4


	//----- nvinfo : EIATTR_CUDA_API_VERSION
	.align		4
        /*0000*/ 	.byte	0x04, 0x37
        /*0002*/ 	.short	(.L_31 - .L_30)
.L_30:
        /*0004*/ 	.word	0x00000082


	//----- nvinfo : EIATTR_KPARAM_INFO
	.align		4
.L_31:
        /*0008*/ 	.byte	0x04, 0x17
        /*000a*/ 	.short	(.L_33 - .L_32)
.L_32:
        /*000c*/ 	.word	0x00000000
        /*0010*/ 	.short	0x0000
        /*0012*/ 	.short	0x0000
        /*0014*/ 	.byte	0x00, 0xf0, 0x01, 0x20


	//----- nvinfo : EIATTR_AT_ENTRY_FRAGMENTS
	.align		4
.L_33:
        /*0018*/ 	.byte	0x04, 0x4f
        /*001a*/ 	.short	(.L_35 - .L_34)


	//   ....[0]....
.L_34:
        /*001c*/ 	.word	0x00000007


	//----- nvinfo : EIATTR_RESERVED_SMEM_USED
	.align		4
.L_35:
        /*0020*/ 	.byte	0x01, 0x41
	.zero		2


	//----- nvinfo : EIATTR_SPARSE_MMA_MASK
	.align		4
        /*0024*/ 	.byte	0x03, 0x50
        /*0026*/ 	.short	0x0000


	//----- nvinfo : EIATTR_TCGEN05_2CTA_USED
	.align		4
        /*0028*/ 	.byte	0x01, 0x52
	.zero		2


	//----- nvinfo : EIATTR_MAXREG_COUNT
	.align		4
        /*002c*/ 	.byte	0x03, 0x1b
        /*002e*/ 	.short	0x00ff


	//----- nvinfo : EIATTR_NUM_BARRIERS
	.align		4
        /*0030*/ 	.byte	0x02, 0x4c
        /*0032*/ 	.byte	0x07
	.zero		1


	//----- nvinfo : EIATTR_EXTERNS
	.align		4
        /*0034*/ 	.byte	0x04, 0x0f
        /*0036*/ 	.short	(.L_37 - .L_36)


	//   ....[0]....
	.align		4
.L_36:
        /*0038*/ 	.word	index@(__assertfail)


	//----- nvinfo : EIATTR_MERCURY_ISA_VERSION
	.align		4
.L_37:
        /*003c*/ 	.byte	0x03, 0x5f
        /*003e*/ 	.short	0x0101


	//----- nvinfo : EIATTR_INT_WARP_WIDE_INSTR_OFFSETS
	.align		4
        /*0040*/ 	.byte	0x04, 0x31
        /*0042*/ 	.short	(.L_39 - .L_38)


	//   ....[0]....
.L_38:
        /*0044*/ 	.word	0x00000d10


	//   ....[1]....
        /*0048*/ 	.word	0x00000db0


	//   ....[2]....
        /*004c*/ 	.word	0x00002270


	//   ....[3]....
        /*0050*/ 	.word	0x00004300


	//   ....[4]....
        /*0054*/ 	.word	0x00004330


	//   ....[5]....
        /*0058*/ 	.word	0x00004380


	//   ....[6]....
        /*005c*/ 	.word	0x00004ca0


	//   ....[7]....
        /*0060*/ 	.word	0x00004cc0


	//   ....[8]....
        /*0064*/ 	.word	0x00004da0


	//   ....[9]....
        /*0068*/ 	.word	0x00004e60


	//   ....[10]....
        /*006c*/ 	.word	0x00004e80


	//   ....[11]....
        /*0070*/ 	.word	0x00004f50


	//   ....[12]....
        /*0074*/ 	.word	0x00005040


	//   ....[13]....
        /*0078*/ 	.word	0x00005060


	//   ....[14]....
        /*007c*/ 	.word	0x00005160


	//   ....[15]....
        /*0080*/ 	.word	0x00005310


	//   ....[16]....
        /*0084*/ 	.word	0x00005320


	//   ....[17]....
        /*0088*/ 	.word	0x000054b0


	//----- nvinfo : EIATTR_COOP_GROUP_MASK_REGIDS
	.align		4
.L_39:
        /*008c*/ 	.byte	0x04, 0x29
        /*008e*/ 	.short	(.L_41 - .L_40)


	//   ....[0]....
.L_40:
        /*0090*/ 	.word	0xffffffff


	//   ....[1]....
        /*0094*/ 	.word	0xffffffff


	//   ....[2]....
        /*0098*/ 	.word	0xffffffff


	//   ....[3]....
        /*009c*/ 	.word	0xffffffff


	//   ....[4]....
        /*00a0*/ 	.word	0xffffffff


	//   ....[5]....
        /*00a4*/ 	.word	0xffffffff


	//   ....[6]....
        /*00a8*/ 	.word	0xffffffff


	//   ....[7]....
        /*00ac*/ 	.word	0xffffffff


	//   ....[8]....
        /*00b0*/ 	.word	0xffffffff


	//   ....[9]....
        /*00b4*/ 	.word	0xffffffff


	//   ....[10]....
        /*00b8*/ 	.word	0xffffffff


	//   ....[11]....
        /*00bc*/ 	.word	0xffffffff


	//   ....[12]....
        /*00c0*/ 	.word	0xffffffff


	//   ....[13]....
        /*00c4*/ 	.word	0xffffffff


	//----- nvinfo : EIATTR_COOP_GROUP_INSTR_OFFSETS
	.align		4
.L_41:
        /*00c8*/ 	.byte	0x04, 0x28
        /*00ca*/ 	.short	(.L_43 - .L_42)


	//   ....[0]....
.L_42:
        /*00cc*/ 	.word	0x000000c0


	//   ....[1]....
        /*00d0*/ 	.word	0x00000500


	//   ....[2]....
        /*00d4*/ 	.word	0x00000680


	//   ....[3]....
        /*00d8*/ 	.word	0x00000810


	//   ....[4]....
        /*00dc*/ 	.word	0x00000900


	//   ....[5]....
        /*00e0*/ 	.word	0x00000a60


	//   ....[6]....
        /*00e4*/ 	.word	0x00000bf0


	//   ....[7]....
        /*00e8*/ 	.word	0x00000e30


	//   ....[8]....
        /*00ec*/ 	.word	0x00002150


	//   ....[9]....
        /*00f0*/ 	.word	0x00002f30


	//   ....[10]....
        /*00f4*/ 	.word	0x00003400


	//   ....[11]....
        /*00f8*/ 	.word	0x00003430


	//   ....[12]....
        /*00fc*/ 	.word	0x00004210


	//   ....[13]....
        /*0100*/ 	.word	0x00004420


	//----- nvinfo : EIATTR_VRC_CTA_INIT_COUNT
	.align		4
.L_43:
        /*0104*/ 	.byte	0x02, 0x4a
        /*0106*/ 	.byte	0x80
	.zero		1


	//----- nvinfo : EIATTR_SYSCALL_OFFSETS
	.align		4
        /*0108*/ 	.byte	0x04, 0x46
        /*010a*/ 	.short	(.L_45 - .L_44)


	//   ....[0]....
.L_44:
        /*010c*/ 	.word	0x00005fa0


	//   ....[1]....
        /*0110*/ 	.word	0x00006090


	//   ....[2]....
        /*0114*/ 	.word	0x00006800


	//   ....[3]....
        /*0118*/ 	.word	0x000074c0


	//   ....[4]....
        /*011c*/ 	.word	0x00008160


	//   ....[5]....
        /*0120*/ 	.word	0x00008e00


	//----- nvinfo : EIATTR_MBARRIER_INSTR_OFFSETS
	.align		4
.L_45:
        /*0124*/ 	.byte	0x04, 0x39
        /*0126*/ 	.short	(.L_47 - .L_46)


	//   ....[0]....
.L_46:
        /*0128*/ 	.word	0x000005f0
        /*012c*/ 	.word	0x000000ff
        /*0130*/ 	.word	0x00000000
        /*0134*/ 	.short	0x0100
        /*0136*/ 	.byte	0x08
	.zero		1


	//   ....[1]....
        /*0138*/ 	.word	0x00000600
        /*013c*/ 	.word	0x000000ff
        /*0140*/ 	.word	0x00000020
        /*0144*/ 	.short	0x0100
        /*0146*/ 	.byte	0x08
	.zero		1


	//   ....[2]....
        /*0148*/ 	.word	0x00000610
        /*014c*/ 	.word	0x000000ff
        /*0150*/ 	.word	0x00000008
        /*0154*/ 	.short	0x0100
        /*0156*/ 	.byte	0x08
	.zero		1


	//   ....[3]....
        /*0158*/ 	.word	0x00000620
        /*015c*/ 	.word	0x000000ff
        /*0160*/ 	.word	0x00000028
        /*0164*/ 	.short	0x0100
        /*0166*/ 	.byte	0x08
	.zero		1


	//   ....[4]....
        /*0168*/ 	.word	0x00000630
        /*016c*/ 	.word	0x000000ff
        /*0170*/ 	.word	0x00000010
        /*0174*/ 	.short	0x0100
        /*0176*/ 	.byte	0x08
	.zero		1


	//   ....[5]....
        /*0178*/ 	.word	0x00000640
        /*017c*/ 	.word	0x000000ff
        /*0180*/ 	.word	0x00000030
        /*0184*/ 	.short	0x0100
        /*0186*/ 	.byte	0x08
	.zero		1


	//   ....[6]....
        /*0188*/ 	.word	0x00000650
        /*018c*/ 	.word	0x000000ff
        /*0190*/ 	.word	0x00000018
        /*0194*/ 	.short	0x0100
        /*0196*/ 	.byte	0x08
	.zero		1


	//   ....[7]....
        /*0198*/ 	.word	0x00000660
        /*019c*/ 	.word	0x000000ff
        /*01a0*/ 	.word	0x00000038
        /*01a4*/ 	.short	0x0100
        /*01a6*/ 	.byte	0x08
	.zero		1


	//   ....[8]....
        /*01a8*/ 	.word	0x00000780
        /*01ac*/ 	.word	0x000000ff
        /*01b0*/ 	.word	0x00000040
        /*01b4*/ 	.short	0x0100
        /*01b6*/ 	.byte	0x09
	.zero		1


	//   ....[9]....
        /*01b8*/ 	.word	0x00000790
        /*01bc*/ 	.word	0x000000ff
        /*01c0*/ 	.word	0x00000060
        /*01c4*/ 	.short	0x0100
        /*01c6*/ 	.byte	0x09
	.zero		1


	//   ....[10]....
        /*01c8*/ 	.word	0x000007a0
        /*01cc*/ 	.word	0x000000ff
        /*01d0*/ 	.word	0x00000048
        /*01d4*/ 	.short	0x0100
        /*01d6*/ 	.byte	0x09
	.zero		1


	//   ....[11]....
        /*01d8*/ 	.word	0x000007b0
        /*01dc*/ 	.word	0x000000ff
        /*01e0*/ 	.word	0x00000068
        /*01e4*/ 	.short	0x0100
        /*01e6*/ 	.byte	0x09
	.zero		1


	//   ....[12]....
        /*01e8*/ 	.word	0x000007c0
        /*01ec*/ 	.word	0x000000ff
        /*01f0*/ 	.word	0x00000050
        /*01f4*/ 	.short	0x0100
        /*01f6*/ 	.byte	0x09
	.zero		1


	//   ....[13]....
        /*01f8*/ 	.word	0x000007d0
        /*01fc*/ 	.word	0x000000ff
        /*0200*/ 	.word	0x00000070
        /*0204*/ 	.short	0x0100
        /*0206*/ 	.byte	0x09
	.zero		1


	//   ....[14]....
        /*0208*/ 	.word	0x000007e0
        /*020c*/ 	.word	0x000000ff
        /*0210*/ 	.word	0x00000058
        /*0214*/ 	.short	0x0100
        /*0216*/ 	.byte	0x09
	.zero		1


	//   ....[15]....
        /*0218*/ 	.word	0x000007f0
        /*021c*/ 	.word	0x000000ff
        /*0220*/ 	.word	0x00000078
        /*0224*/ 	.short	0x0100
        /*0226*/ 	.byte	0x09
	.zero		1


	//   ....[16]....
        /*0228*/ 	.word	0x000008d0
        /*022c*/ 	.word	0x000000ff
        /*0230*/ 	.word	0x00000080
        /*0234*/ 	.short	0x0100
        /*0236*/ 	.byte	0x08
	.zero		1


	//   ....[17]....
        /*0238*/ 	.word	0x000008e0
        /*023c*/ 	.word	0x000000ff
        /*0240*/ 	.word	0x00000088
        /*0244*/ 	.short	0x0100
        /*0246*/ 	.byte	0x08
	.zero		1


	//   ....[18]....
        /*0248*/ 	.word	0x00000a10
        /*024c*/ 	.word	0x000000ff
        /*0250*/ 	.word	0x00000090
        /*0254*/ 	.short	0x0100
        /*0256*/ 	.byte	0x08
	.zero		1


	//   ....[19]....
        /*0258*/ 	.word	0x00000a20
        /*025c*/ 	.word	0x000000ff
        /*0260*/ 	.word	0x000000a0
        /*0264*/ 	.short	0x0100
        /*0266*/ 	.byte	0x08
	.zero		1


	//   ....[20]....
        /*0268*/ 	.word	0x00000a30
        /*026c*/ 	.word	0x000000ff
        /*0270*/ 	.word	0x00000098
        /*0274*/ 	.short	0x0100
        /*0276*/ 	.byte	0x08
	.zero		1


	//   ....[21]....
        /*0278*/ 	.word	0x00000a40
        /*027c*/ 	.word	0x000000ff
        /*0280*/ 	.word	0x000000a8
        /*0284*/ 	.short	0x0100
        /*0286*/ 	.byte	0x08
	.zero		1


	//   ....[22]....
        /*0288*/ 	.word	0x00000b60
        /*028c*/ 	.word	0x000000ff
        /*0290*/ 	.word	0x000000b0
        /*0294*/ 	.short	0x0100
        /*0296*/ 	.byte	0x09
	.zero		1


	//   ....[23]....
        /*0298*/ 	.word	0x00000b70
        /*029c*/ 	.word	0x000000ff
        /*02a0*/ 	.word	0x000000d0
        /*02a4*/ 	.short	0x0100
        /*02a6*/ 	.byte	0x09
	.zero		1


	//   ....[24]....
        /*02a8*/ 	.word	0x00000b80
        /*02ac*/ 	.word	0x000000ff
        /*02b0*/ 	.word	0x000000b8
        /*02b4*/ 	.short	0x0100
        /*02b6*/ 	.byte	0x09
	.zero		1


	//   ....[25]....
        /*02b8*/ 	.word	0x00000b90
        /*02bc*/ 	.word	0x000000ff
        /*02c0*/ 	.word	0x000000d8
        /*02c4*/ 	.short	0x0100
        /*02c6*/ 	.byte	0x09
	.zero		1


	//   ....[26]....
        /*02c8*/ 	.word	0x00000ba0
        /*02cc*/ 	.word	0x000000ff
        /*02d0*/ 	.word	0x000000c0
        /*02d4*/ 	.short	0x0100
        /*02d6*/ 	.byte	0x09
	.zero		1


	//   ....[27]....
        /*02d8*/ 	.word	0x00000bb0
        /*02dc*/ 	.word	0x000000ff
        /*02e0*/ 	.word	0x000000e0
        /*02e4*/ 	.short	0x0100
        /*02e6*/ 	.byte	0x09
	.zero		1


	//   ....[28]....
        /*02e8*/ 	.word	0x00000bc0
        /*02ec*/ 	.word	0x000000ff
        /*02f0*/ 	.word	0x000000c8
        /*02f4*/ 	.short	0x0100
        /*02f6*/ 	.byte	0x09
	.zero		1


	//   ....[29]....
        /*02f8*/ 	.word	0x00000bd0
        /*02fc*/ 	.word	0x000000ff
        /*0300*/ 	.word	0x000000e8
        /*0304*/ 	.short	0x0100
        /*0306*/ 	.byte	0x09
	.zero		1


	//   ....[30]....
        /*0308*/ 	.word	0x00000cc0
        /*030c*/ 	.word	0x000000ff
        /*0310*/ 	.word	0x000000f0
        /*0314*/ 	.short	0x0100
        /*0316*/ 	.byte	0x08
	.zero		1


	//   ....[31]....
        /*0318*/ 	.word	0x00000cd0
        /*031c*/ 	.word	0x000000ff
        /*0320*/ 	.word	0x00000100
        /*0324*/ 	.short	0x0100
        /*0326*/ 	.byte	0x08
	.zero		1


	//   ....[32]....
        /*0328*/ 	.word	0x00000ce0
        /*032c*/ 	.word	0x000000ff
        /*0330*/ 	.word	0x000000f8
        /*0334*/ 	.short	0x0100
        /*0336*/ 	.byte	0x08
	.zero		1


	//   ....[33]....
        /*0338*/ 	.word	0x00000cf0
        /*033c*/ 	.word	0x000000ff
        /*0340*/ 	.word	0x00000108
        /*0344*/ 	.short	0x0100
        /*0346*/ 	.byte	0x08
	.zero		1


	//   ....[34]....
        /*0348*/ 	.word	0x00000de0
        /*034c*/ 	.word	0x000000ff
        /*0350*/ 	.word	0x00000110
        /*0354*/ 	.short	0x0100
        /*0356*/ 	.byte	0x07
	.zero		1


	//   ....[35]....
        /*0358*/ 	.word	0x000017f0
        /*035c*/ 	.word	0x00000002
        /*0360*/ 	.word	0x00000100
        /*0364*/ 	.short	0x010a
        /*0366*/ 	.byte	0xff
	.zero		1


	//   ....[36]....
        /*0368*/ 	.word	0x00001820
        /*036c*/ 	.word	0x00000002
        /*0370*/ 	.word	0x000000f0
        /*0374*/ 	.short	0x0101
        /*0376*/ 	.byte	0xff
	.zero		1


	//   ....[37]....
        /*0378*/ 	.word	0x000018f0
        /*037c*/ 	.word	0x000000ff
        /*0380*/ 	.word	0x00000020
        /*0384*/ 	.short	0x010a
        /*0386*/ 	.byte	0x08
	.zero		1


	//   ....[38]....
        /*0388*/ 	.word	0x000019f0
        /*038c*/ 	.word	0x000000ff
        /*0390*/ 	.word	0x00000020
        /*0394*/ 	.short	0x010a
        /*0396*/ 	.byte	0x21
	.zero		1


	//   ....[39]....
        /*0398*/ 	.word	0x00001ba0
        /*039c*/ 	.word	0x000000ff
        /*03a0*/ 	.word	0x00000020
        /*03a4*/ 	.short	0x010a
        /*03a6*/ 	.byte	0x08
	.zero		1


	//   ....[40]....
        /*03a8*/ 	.word	0x00001d60
        /*03ac*/ 	.word	0x000000ff
        /*03b0*/ 	.word	0x00000088
        /*03b4*/ 	.short	0x0101
        /*03b6*/ 	.byte	0x06
	.zero		1


	//   ....[41]....
        /*03b8*/ 	.word	0x00001d80
        /*03bc*/ 	.word	0x000000ff
        /*03c0*/ 	.word	0x00000020
        /*03c4*/ 	.short	0x010a
        /*03c6*/ 	.byte	0x08
	.zero		1


	//   ....[42]....
        /*03c8*/ 	.word	0x00001e00
        /*03cc*/ 	.word	0x000000ff
        /*03d0*/ 	.word	0x00000020
        /*03d4*/ 	.short	0x010a
        /*03d6*/ 	.byte	0x21
	.zero		1


	//   ....[43]....
        /*03d8*/ 	.word	0x00001f90
        /*03dc*/ 	.word	0x000000ff
        /*03e0*/ 	.word	0x00000020
        /*03e4*/ 	.short	0x010a
        /*03e6*/ 	.byte	0x08
	.zero		1


	//   ....[44]....
        /*03e8*/ 	.word	0x00002180
        /*03ec*/ 	.word	0x00000002
        /*03f0*/ 	.word	0x00000090
        /*03f4*/ 	.short	0x010a
        /*03f6*/ 	.byte	0xff
	.zero		1


	//   ....[45]....
        /*03f8*/ 	.word	0x00002240
        /*03fc*/ 	.word	0x00000002
        /*0400*/ 	.word	0x00000000
        /*0404*/ 	.short	0x0101
        /*0406*/ 	.byte	0xff
	.zero		1


	//   ....[46]....
        /*0408*/ 	.word	0x000027a0
        /*040c*/ 	.word	0x000000ff
        /*0410*/ 	.word	0x00000000
        /*0414*/ 	.short	0x010a
        /*0416*/ 	.byte	0x04
	.zero		1


	//   ....[47]....
        /*0418*/ 	.word	0x00002830
        /*041c*/ 	.word	0x000000ff
        /*0420*/ 	.word	0x00000000
        /*0424*/ 	.short	0x010a
        /*0426*/ 	.byte	0x04
	.zero		1


	//   ....[48]....
        /*0428*/ 	.word	0x000028c0
        /*042c*/ 	.word	0x000000ff
        /*0430*/ 	.word	0x00000000
        /*0434*/ 	.short	0x010a
        /*0436*/ 	.byte	0x04
	.zero		1


	//   ....[49]....
        /*0438*/ 	.word	0x00002960
        /*043c*/ 	.word	0x00000000
        /*0440*/ 	.word	0x00000000
        /*0444*/ 	.short	0x010a
        /*0446*/ 	.byte	0xff
	.zero		1


	//   ....[50]....
        /*0448*/ 	.word	0x00002a90
        /*044c*/ 	.word	0x00000000
        /*0450*/ 	.word	0x000000f0
        /*0454*/ 	.short	0x010a
        /*0456*/ 	.byte	0xff
	.zero		1


	//   ....[51]....
        /*0458*/ 	.word	0x00002b00
        /*045c*/ 	.word	0x00000000
        /*0460*/ 	.word	0x00000000
        /*0464*/ 	.short	0x0101
        /*0466*/ 	.byte	0xff
	.zero		1


	//   ....[52]....
        /*0468*/ 	.word	0x00002b20
        /*046c*/ 	.word	0x000000ff
        /*0470*/ 	.word	0x000000a0
        /*0474*/ 	.short	0x010a
        /*0476*/ 	.byte	0x05
	.zero		1


	//   ....[53]....
        /*0478*/ 	.word	0x00002c40
        /*047c*/ 	.word	0x00000000
        /*0480*/ 	.word	0x00000090
        /*0484*/ 	.short	0x010a
        /*0486*/ 	.byte	0xff
	.zero		1


	//   ....[54]....
        /*0488*/ 	.word	0x00002d40
        /*048c*/ 	.word	0x00000000
        /*0490*/ 	.word	0x00000000
        /*0494*/ 	.short	0x0101
        /*0496*/ 	.byte	0xff
	.zero		1


	//   ....[55]....
        /*0498*/ 	.word	0x00002dd0
        /*049c*/ 	.word	0x000000ff
        /*04a0*/ 	.word	0x000000a0
        /*04a4*/ 	.short	0x0106
        /*04a6*/ 	.byte	0x05
	.zero		1


	//   ....[56]....
        /*04a8*/ 	.word	0x00002df0
        /*04ac*/ 	.word	0x000000ff
        /*04b0*/ 	.word	0x000000a0
        /*04b4*/ 	.short	0x010a
        /*04b6*/ 	.byte	0x05
	.zero		1


	//   ....[57]....
        /*04b8*/ 	.word	0x00002e80
        /*04bc*/ 	.word	0x000000ff
        /*04c0*/ 	.word	0x000000a0
        /*04c4*/ 	.short	0x0106
        /*04c6*/ 	.byte	0x04
	.zero		1


	//   ....[58]....
        /*04c8*/ 	.word	0x00002ec0
        /*04cc*/ 	.word	0x00000000
        /*04d0*/ 	.word	0x000000a0
        /*04d4*/ 	.short	0x010a
        /*04d6*/ 	.byte	0xff
	.zero		1


	//   ....[59]....
        /*04d8*/ 	.word	0x00003100
        /*04dc*/ 	.word	0x000000ff
        /*04e0*/ 	.word	0x00000008
        /*04e4*/ 	.short	0x010a
        /*04e6*/ 	.byte	0x06
	.zero		1


	//   ....[60]....
        /*04e8*/ 	.word	0x00003120
        /*04ec*/ 	.word	0x000000ff
        /*04f0*/ 	.word	0x00000008
        /*04f4*/ 	.short	0x010a
        /*04f6*/ 	.byte	0x06
	.zero		1


	//   ....[61]....
        /*04f8*/ 	.word	0x000032b0
        /*04fc*/ 	.word	0x000000ff
        /*0500*/ 	.word	0x00000008
        /*0504*/ 	.short	0x010a
        /*0506*/ 	.byte	0x06
	.zero		1


	//   ....[62]....
        /*0508*/ 	.word	0x000032d0
        /*050c*/ 	.word	0x000000ff
        /*0510*/ 	.word	0x00000008
        /*0514*/ 	.short	0x010a
        /*0516*/ 	.byte	0x06
	.zero		1


	//   ....[63]....
        /*0518*/ 	.word	0x00003390
        /*051c*/ 	.word	0x000000ff
        /*0520*/ 	.word	0x00000000
        /*0524*/ 	.short	0x0101
        /*0526*/ 	.byte	0x07
	.zero		1


	//   ....[64]....
        /*0528*/ 	.word	0x00003750
        /*052c*/ 	.word	0x00000000
        /*0530*/ 	.word	0x00000090
        /*0534*/ 	.short	0x010a
        /*0536*/ 	.byte	0xff
	.zero		1


	//   ....[65]....
        /*0538*/ 	.word	0x00003810
        /*053c*/ 	.word	0x00000000
        /*0540*/ 	.word	0x00000000
        /*0544*/ 	.short	0x0101
        /*0546*/ 	.byte	0xff
	.zero		1


	//   ....[66]....
        /*0548*/ 	.word	0x000038c0
        /*054c*/ 	.word	0x000000ff
        /*0550*/ 	.word	0x00000000
        /*0554*/ 	.short	0x010a
        /*0556*/ 	.byte	0x09
	.zero		1


	//   ....[67]....
        /*0558*/ 	.word	0x000038e0
        /*055c*/ 	.word	0x000000ff
        /*0560*/ 	.word	0x000000d0
        /*0564*/ 	.short	0x010a
        /*0566*/ 	.byte	0x08
	.zero		1


	//   ....[68]....
        /*0568*/ 	.word	0x00003990
        /*056c*/ 	.word	0x000000ff
        /*0570*/ 	.word	0x00000000
        /*0574*/ 	.short	0x010a
        /*0576*/ 	.byte	0x0e
	.zero		1


	//   ....[69]....
        /*0578*/ 	.word	0x00003ac0
        /*057c*/ 	.word	0x000000ff
        /*0580*/ 	.word	0x00000000
        /*0584*/ 	.short	0x010a
        /*0586*/ 	.byte	0x26
	.zero		1


	//   ....[70]....
        /*0588*/ 	.word	0x00003f00
        /*058c*/ 	.word	0x000000ff
        /*0590*/ 	.word	0x00000000
        /*0594*/ 	.short	0x010a
        /*0596*/ 	.byte	0x08
	.zero		1


	//   ....[71]....
        /*0598*/ 	.word	0x00003f90
        /*059c*/ 	.word	0x000000ff
        /*05a0*/ 	.word	0x00000000
        /*05a4*/ 	.short	0x010a
        /*05a6*/ 	.byte	0x08
	.zero		1


	//   ....[72]....
        /*05a8*/ 	.word	0x00004020
        /*05ac*/ 	.word	0x000000ff
        /*05b0*/ 	.word	0x00000000
        /*05b4*/ 	.short	0x010a
        /*05b6*/ 	.byte	0x08
	.zero		1


	//   ....[73]....
        /*05b8*/ 	.word	0x000040c0
        /*05bc*/ 	.word	0x00000000
        /*05c0*/ 	.word	0x00000000
        /*05c4*/ 	.short	0x010a
        /*05c6*/ 	.byte	0xff
	.zero		1


	//   ....[74]....
        /*05c8*/ 	.word	0x00004100
        /*05cc*/ 	.word	0x00000000
        /*05d0*/ 	.word	0x00000000
        /*05d4*/ 	.short	0x010a
        /*05d6*/ 	.byte	0xff
	.zero		1


	//   ....[75]....
        /*05d8*/ 	.word	0x00004170
        /*05dc*/ 	.word	0x000000ff
        /*05e0*/ 	.word	0x00000000
        /*05e4*/ 	.short	0x0101
        /*05e6*/ 	.byte	0x05
	.zero		1


	//   ....[76]....
        /*05e8*/ 	.word	0x000041b0
        /*05ec*/ 	.word	0x000000ff
        /*05f0*/ 	.word	0x00000110
        /*05f4*/ 	.short	0x010a
        /*05f6*/ 	.byte	0x07
	.zero		1


	//   ....[77]....
        /*05f8*/ 	.word	0x00004200
        /*05fc*/ 	.word	0x000000ff
        /*0600*/ 	.word	0x00000000
        /*0604*/ 	.short	0x0101
        /*0606*/ 	.byte	0x05
	.zero		1


	//   ....[78]....
        /*0608*/ 	.word	0x00004650
        /*060c*/ 	.word	0x00000000
        /*0610*/ 	.word	0x00000090
        /*0614*/ 	.short	0x010a
        /*0616*/ 	.byte	0xff
	.zero		1


	//   ....[79]....
        /*0618*/ 	.word	0x00004710
        /*061c*/ 	.word	0x00000000
        /*0620*/ 	.word	0x00000000
        /*0624*/ 	.short	0x0101
        /*0626*/ 	.byte	0xff
	.zero		1


	//   ....[80]....
        /*0628*/ 	.word	0x00004a30
        /*062c*/ 	.word	0x000000ff
        /*0630*/ 	.word	0x00000088
        /*0634*/ 	.short	0x010a
        /*0636*/ 	.byte	0x07
	.zero		1


	//   ....[81]....
        /*0638*/ 	.word	0x00004c20
        /*063c*/ 	.word	0x000000ff
        /*0640*/ 	.word	0x00000060
        /*0644*/ 	.short	0x010a
        /*0646*/ 	.byte	0x07
	.zero		1


	//   ....[82]....
        /*0648*/ 	.word	0x00004e10
        /*064c*/ 	.word	0x000000ff
        /*0650*/ 	.word	0x00000040
        /*0654*/ 	.short	0x010b
        /*0656*/ 	.byte	0x07
	.zero		1


	//   ....[83]....
        /*0658*/ 	.word	0x00004e20
        /*065c*/ 	.word	0x000000ff
        /*0660*/ 	.word	0x00000000
        /*0664*/ 	.short	0x0101
        /*0666*/ 	.byte	0x0e
	.zero		1


	//   ....[84]....
        /*0668*/ 	.word	0x00004e30
        /*066c*/ 	.word	0x000000ff
        /*0670*/ 	.word	0x00000068
        /*0674*/ 	.short	0x010a
        /*0676*/ 	.byte	0x07
	.zero		1


	//   ....[85]....
        /*0678*/ 	.word	0x00004fe0
        /*067c*/ 	.word	0x000000ff
        /*0680*/ 	.word	0x00000048
        /*0684*/ 	.short	0x010b
        /*0686*/ 	.byte	0x07
	.zero		1


	//   ....[86]....
        /*0688*/ 	.word	0x00004ff0
        /*068c*/ 	.word	0x000000ff
        /*0690*/ 	.word	0x00000000
        /*0694*/ 	.short	0x0101
        /*0696*/ 	.byte	0x0e
	.zero		1


	//   ....[87]....
        /*0698*/ 	.word	0x00005000
        /*069c*/ 	.word	0x000000ff
        /*06a0*/ 	.word	0x00000070
        /*06a4*/ 	.short	0x010a
        /*06a6*/ 	.byte	0x07
	.zero		1


	//   ....[88]....
        /*06a8*/ 	.word	0x000051f0
        /*06ac*/ 	.word	0x000000ff
        /*06b0*/ 	.word	0x00000050
        /*06b4*/ 	.short	0x010b
        /*06b6*/ 	.byte	0x07
	.zero		1


	//   ....[89]....
        /*06b8*/ 	.word	0x00005260
        /*06bc*/ 	.word	0x000000ff
        /*06c0*/ 	.word	0x00000000
        /*06c4*/ 	.short	0x0101
        /*06c6*/ 	.byte	0x0e
	.zero		1


	//   ....[90]....
        /*06c8*/ 	.word	0x00005270
        /*06cc*/ 	.word	0x000000ff
        /*06d0*/ 	.word	0x00000078
        /*06d4*/ 	.short	0x010a
        /*06d6*/ 	.byte	0x07
	.zero		1


	//   ....[91]....
        /*06d8*/ 	.word	0x00005510
        /*06dc*/ 	.word	0x000000ff
        /*06e0*/ 	.word	0x00000058
        /*06e4*/ 	.short	0x010b
        /*06e6*/ 	.byte	0x07
	.zero		1


	//   ....[92]....
        /*06e8*/ 	.word	0x00005530
        /*06ec*/ 	.word	0x000000ff
        /*06f0*/ 	.word	0x00000000
        /*06f4*/ 	.short	0x0101
        /*06f6*/ 	.byte	0x0d
	.zero		1


	//   ....[93]....
        /*06f8*/ 	.word	0x00005560
        /*06fc*/ 	.word	0x000000ff
        /*0700*/ 	.word	0x00000060
        /*0704*/ 	.short	0x010a
        /*0706*/ 	.byte	0x07
	.zero		1


	//   ....[94]....
        /*0708*/ 	.word	0x00005580
        /*070c*/ 	.word	0x000000ff
        /*0710*/ 	.word	0x00000068
        /*0714*/ 	.short	0x010a
        /*0716*/ 	.byte	0x07
	.zero		1


	//   ....[95]....
        /*0718*/ 	.word	0x000055a0
        /*071c*/ 	.word	0x000000ff
        /*0720*/ 	.word	0x00000070
        /*0724*/ 	.short	0x010a
        /*0726*/ 	.byte	0x07
	.zero		1


	//   ....[96]....
        /*0728*/ 	.word	0x000055e0
        /*072c*/ 	.word	0x00000000
        /*0730*/ 	.word	0x00000078
        /*0734*/ 	.short	0x010a
        /*0736*/ 	.byte	0xff
	.zero		1


	//   ....[97]....
        /*0738*/ 	.word	0x00005960
        /*073c*/ 	.word	0x00000000
        /*0740*/ 	.word	0x00000090
        /*0744*/ 	.short	0x010a
        /*0746*/ 	.byte	0xff
	.zero		1


	//   ....[98]....
        /*0748*/ 	.word	0x00005a70
        /*074c*/ 	.word	0x00000000
        /*0750*/ 	.word	0x00000000
        /*0754*/ 	.short	0x0101
        /*0756*/ 	.byte	0xff
	.zero		1


	//   ....[99]....
        /*0758*/ 	.word	0x000064c0
        /*075c*/ 	.word	0x000000ff
        /*0760*/ 	.word	0x00000040
        /*0764*/ 	.short	0x010a
        /*0766*/ 	.byte	0x30
	.zero		1


	//   ....[100]....
        /*0768*/ 	.word	0x00006500
        /*076c*/ 	.word	0x00000070
        /*0770*/ 	.word	0x000000b0
        /*0774*/ 	.short	0x010a
        /*0776*/ 	.byte	0xff
	.zero		1


	//   ....[101]....
        /*0778*/ 	.word	0x000065f0
        /*077c*/ 	.word	0x000000ff
        /*0780*/ 	.word	0x00000040
        /*0784*/ 	.short	0x010a
        /*0786*/ 	.byte	0x30
	.zero		1


	//   ....[102]....
        /*0788*/ 	.word	0x000066e0
        /*078c*/ 	.word	0x00000070
        /*0790*/ 	.word	0x000000b0
        /*0794*/ 	.short	0x010a
        /*0796*/ 	.byte	0xff
	.zero		1


	//   ....[103]....
        /*0798*/ 	.word	0x000071f0
        /*079c*/ 	.word	0x00000000
        /*07a0*/ 	.word	0x00000000
        /*07a4*/ 	.short	0x0101
        /*07a6*/ 	.byte	0xff
	.zero		1


	//   ....[104]....
        /*07a8*/ 	.word	0x00007200
        /*07ac*/ 	.word	0x00000002
        /*07b0*/ 	.word	0x00000040
        /*07b4*/ 	.short	0x010a
        /*07b6*/ 	.byte	0xff
	.zero		1


	//   ....[105]....
        /*07b8*/ 	.word	0x000072e0
        /*07bc*/ 	.word	0x00000002
        /*07c0*/ 	.word	0x00000040
        /*07c4*/ 	.short	0x010a
        /*07c6*/ 	.byte	0xff
	.zero		1


	//   ....[106]....
        /*07c8*/ 	.word	0x00007e90
        /*07cc*/ 	.word	0x0000003f
        /*07d0*/ 	.word	0x00000000
        /*07d4*/ 	.short	0x0101
        /*07d6*/ 	.byte	0xff
	.zero		1


	//   ....[107]....
        /*07d8*/ 	.word	0x00007eb0
        /*07dc*/ 	.word	0x00000000
        /*07e0*/ 	.word	0x00000040
        /*07e4*/ 	.short	0x010a
        /*07e6*/ 	.byte	0xff
	.zero		1


	//   ....[108]....
        /*07e8*/ 	.word	0x00007f80
        /*07ec*/ 	.word	0x00000000
        /*07f0*/ 	.word	0x00000040
        /*07f4*/ 	.short	0x010a
        /*07f6*/ 	.byte	0xff
	.zero		1


	//   ....[109]....
        /*07f8*/ 	.word	0x00008b30
        /*07fc*/ 	.word	0x0000003f
        /*0800*/ 	.word	0x00000000
        /*0804*/ 	.short	0x0101
        /*0806*/ 	.byte	0xff
	.zero		1


	//   ....[110]....
        /*0808*/ 	.word	0x00008b50
        /*080c*/ 	.word	0x00000000
        /*0810*/ 	.word	0x00000040
        /*0814*/ 	.short	0x010a
        /*0816*/ 	.byte	0xff
	.zero		1


	//   ....[111]....
        /*0818*/ 	.word	0x00008c20
        /*081c*/ 	.word	0x00000000
        /*0820*/ 	.word	0x00000040
        /*0824*/ 	.short	0x010a
        /*0826*/ 	.byte	0xff
	.zero		1


	//   ....[112]....
        /*0828*/ 	.word	0x00008ef0
        /*082c*/ 	.word	0x00000070
        /*0830*/ 	.word	0x00000000
        /*0834*/ 	.short	0x0101
        /*0836*/ 	.byte	0xff
	.zero		1


	//   ....[113]....
        /*0838*/ 	.word	0x00009820
        /*083c*/ 	.word	0x00000000
        /*0840*/ 	.word	0x00000000
        /*0844*/ 	.short	0x0101
        /*0846*/ 	.byte	0xff
	.zero		1


	//   ....[114]....
        /*0848*/ 	.word	0x00009a90
        /*084c*/ 	.word	0x000000ff
        /*0850*/ 	.word	0x00000000
        /*0854*/ 	.short	0x0101
        /*0856*/ 	.byte	0x04
	.zero		1


	//   ....[115]....
        /*0858*/ 	.word	0x00009ab0
        /*085c*/ 	.word	0x00000002
        /*0860*/ 	.word	0x00000100
        /*0864*/ 	.short	0x010a
        /*0866*/ 	.byte	0xff
	.zero		1


	//   ....[116]....
        /*0868*/ 	.word	0x00009b10
        /*086c*/ 	.word	0x00000002
        /*0870*/ 	.word	0x00000020
        /*0874*/ 	.short	0x010a
        /*0876*/ 	.byte	0xff
	.zero		1


	//   ....[117]....
        /*0878*/ 	.word	0x00009b70
        /*087c*/ 	.word	0x00000002
        /*0880*/ 	.word	0x00000020
        /*0884*/ 	.short	0x010a
        /*0886*/ 	.byte	0xff
	.zero		1


	//   ....[118]....
        /*0888*/ 	.word	0x00009bc0
        /*088c*/ 	.word	0x00000002
        /*0890*/ 	.word	0x00000090
        /*0894*/ 	.short	0x010a
        /*0896*/ 	.byte	0xff
	.zero		1


	//   ....[119]....
        /*0898*/ 	.word	0x00009c20
        /*089c*/ 	.word	0x00000000
        /*08a0*/ 	.word	0x00000000
        /*08a4*/ 	.short	0x010a
        /*08a6*/ 	.byte	0xff
	.zero		1


	//   ....[120]....
        /*08a8*/ 	.word	0x00009c80
        /*08ac*/ 	.word	0x00000000
        /*08b0*/ 	.word	0x00000000
        /*08b4*/ 	.short	0x010a
        /*08b6*/ 	.byte	0xff
	.zero		1


	//   ....[121]....
        /*08b8*/ 	.word	0x00009ce0
        /*08bc*/ 	.word	0x00000000
        /*08c0*/ 	.word	0x00000000
        /*08c4*/ 	.short	0x010a
        /*08c6*/ 	.byte	0xff
	.zero		1


	//   ....[122]....
        /*08c8*/ 	.word	0x00009d30
        /*08cc*/ 	.word	0x00000000
        /*08d0*/ 	.word	0x000000f0
        /*08d4*/ 	.short	0x010a
        /*08d6*/ 	.byte	0xff
	.zero		1


	//   ....[123]....
        /*08d8*/ 	.word	0x00009d90
        /*08dc*/ 	.word	0x00000000
        /*08e0*/ 	.word	0x000000a0
        /*08e4*/ 	.short	0x010a
        /*08e6*/ 	.byte	0xff
	.zero		1


	//   ....[124]....
        /*08e8*/ 	.word	0x00009de0
        /*08ec*/ 	.word	0x00000000
        /*08f0*/ 	.word	0x00000090
        /*08f4*/ 	.short	0x010a
        /*08f6*/ 	.byte	0xff
	.zero		1


	//   ....[125]....
        /*08f8*/ 	.word	0x00009e40
        /*08fc*/ 	.word	0x00000000
        /*0900*/ 	.word	0x000000a0
        /*0904*/ 	.short	0x010a
        /*0906*/ 	.byte	0xff
	.zero		1


	//   ....[126]....
        /*0908*/ 	.word	0x00009ea0
        /*090c*/ 	.word	0x00000004
        /*0910*/ 	.word	0x00000008
        /*0914*/ 	.short	0x010a
        /*0916*/ 	.byte	0xff
	.zero		1


	//   ....[127]....
        /*0918*/ 	.word	0x00009f80
        /*091c*/ 	.word	0x00000002
        /*0920*/ 	.word	0x00000008
        /*0924*/ 	.short	0x010a
        /*0926*/ 	.byte	0xff
	.zero		1


	//   ....[128]....
        /*0928*/ 	.word	0x00009fd0
        /*092c*/ 	.word	0x00000000
        /*0930*/ 	.word	0x00000090
        /*0934*/ 	.short	0x010a
        /*0936*/ 	.byte	0xff
	.zero		1


	//   ....[129]....
        /*0938*/ 	.word	0x0000a030
        /*093c*/ 	.word	0x00000000
        /*0940*/ 	.word	0x000000d0
        /*0944*/ 	.short	0x010a
        /*0946*/ 	.byte	0xff
	.zero		1


	//   ....[130]....
        /*0948*/ 	.word	0x0000a090
        /*094c*/ 	.word	0x00000000
        /*0950*/ 	.word	0x00000000
        /*0954*/ 	.short	0x010a
        /*0956*/ 	.byte	0xff
	.zero		1


	//   ....[131]....
        /*0958*/ 	.word	0x0000a0f0
        /*095c*/ 	.word	0x00000000
        /*0960*/ 	.word	0x00000000
        /*0964*/ 	.short	0x010a
        /*0966*/ 	.byte	0xff
	.zero		1


	//   ....[132]....
        /*0968*/ 	.word	0x0000a150
        /*096c*/ 	.word	0x00000000
        /*0970*/ 	.word	0x00000000
        /*0974*/ 	.short	0x010a
        /*0976*/ 	.byte	0xff
	.zero		1


	//   ....[133]....
        /*0978*/ 	.word	0x0000a1b0
        /*097c*/ 	.word	0x00000000
        /*0980*/ 	.word	0x00000000
        /*0984*/ 	.short	0x010a
        /*0986*/ 	.byte	0xff
	.zero		1


	//   ....[134]....
        /*0988*/ 	.word	0x0000a210
        /*098c*/ 	.word	0x00000000
        /*0990*/ 	.word	0x00000110
        /*0994*/ 	.short	0x010a
        /*0996*/ 	.byte	0xff
	.zero		1


	//   ....[135]....
        /*0998*/ 	.word	0x0000a260
        /*099c*/ 	.word	0x00000000
        /*09a0*/ 	.word	0x00000090
        /*09a4*/ 	.short	0x010a
        /*09a6*/ 	.byte	0xff
	.zero		1


	//   ....[136]....
        /*09a8*/ 	.word	0x0000a2c0
        /*09ac*/ 	.word	0x00000000
        /*09b0*/ 	.word	0x00000088
        /*09b4*/ 	.short	0x010a
        /*09b6*/ 	.byte	0xff
	.zero		1


	//   ....[137]....
        /*09b8*/ 	.word	0x0000a320
        /*09bc*/ 	.word	0x00000000
        /*09c0*/ 	.word	0x00000060
        /*09c4*/ 	.short	0x010a
        /*09c6*/ 	.byte	0xff
	.zero		1


	//   ....[138]....
        /*09c8*/ 	.word	0x0000a380
        /*09cc*/ 	.word	0x00000000
        /*09d0*/ 	.word	0x00000068
        /*09d4*/ 	.short	0x010a
        /*09d6*/ 	.byte	0xff
	.zero		1


	//   ....[139]....
        /*09d8*/ 	.word	0x0000a3e0
        /*09dc*/ 	.word	0x00000000
        /*09e0*/ 	.word	0x00000070
        /*09e4*/ 	.short	0x010a
        /*09e6*/ 	.byte	0xff
	.zero		1


	//   ....[140]....
        /*09e8*/ 	.word	0x0000a440
        /*09ec*/ 	.word	0x00000000
        /*09f0*/ 	.word	0x00000078
        /*09f4*/ 	.short	0x010a
        /*09f6*/ 	.byte	0xff
	.zero		1


	//   ....[141]....
        /*09f8*/ 	.word	0x0000a4a0
        /*09fc*/ 	.word	0x00000000
        /*0a00*/ 	.word	0x00000060
        /*0a04*/ 	.short	0x010a
        /*0a06*/ 	.byte	0xff
	.zero		1


	//   ....[142]....
        /*0a08*/ 	.word	0x0000a500
        /*0a0c*/ 	.word	0x00000000
        /*0a10*/ 	.word	0x00000068
        /*0a14*/ 	.short	0x010a
        /*0a16*/ 	.byte	0xff
	.zero		1


	//   ....[143]....
        /*0a18*/ 	.word	0x0000a560
        /*0a1c*/ 	.word	0x00000000
        /*0a20*/ 	.word	0x00000070
        /*0a24*/ 	.short	0x010a
        /*0a26*/ 	.byte	0xff
	.zero		1


	//   ....[144]....
        /*0a28*/ 	.word	0x0000a5b0
        /*0a2c*/ 	.word	0x00000000
        /*0a30*/ 	.word	0x00000090
        /*0a34*/ 	.short	0x010a
        /*0a36*/ 	.byte	0xff
	.zero		1


	//   ....[145]....
        /*0a38*/ 	.word	0x0000a610
        /*0a3c*/ 	.word	0x00000002
        /*0a40*/ 	.word	0x00000040
        /*0a44*/ 	.short	0x010a
        /*0a46*/ 	.byte	0xff
	.zero		1


	//   ....[146]....
        /*0a48*/ 	.word	0x0000a660
        /*0a4c*/ 	.word	0x00000070
        /*0a50*/ 	.word	0x000000b0
        /*0a54*/ 	.short	0x010a
        /*0a56*/ 	.byte	0xff
	.zero		1


	//   ....[147]....
        /*0a58*/ 	.word	0x0000a6b0
        /*0a5c*/ 	.word	0x00000002
        /*0a60*/ 	.word	0x00000040
        /*0a64*/ 	.short	0x010a
        /*0a66*/ 	.byte	0xff
	.zero		1


	//   ....[148]....
        /*0a68*/ 	.word	0x0000a700
        /*0a6c*/ 	.word	0x00000000
        /*0a70*/ 	.word	0x00000040
        /*0a74*/ 	.short	0x010a
        /*0a76*/ 	.byte	0xff
	.zero		1


	//   ....[149]....
        /*0a78*/ 	.word	0x0000a750
        /*0a7c*/ 	.word	0x00000000
        /*0a80*/ 	.word	0x00000040
        /*0a84*/ 	.short	0x010a
        /*0a86*/ 	.byte	0xff
	.zero		1


	//----- nvinfo : EIATTR_NUM_MBARRIERS
	.align		4
.L_47:
        /*0a88*/ 	.byte	0x03, 0x38
        /*0a8a*/ 	.short	0x0023


	//----- nvinfo : EIATTR_EXIT_INSTR_OFFSETS
	.align		4
        /*0a8c*/ 	.byte	0x04, 0x1c
        /*0a8e*/ 	.short	(.L_49 - .L_48)


	//   ....[0]....
.L_48:
        /*0a90*/ 	.word	0x00002990


	//   ....[1]....
        /*0a94*/ 	.word	0x00002e90


	//   ....[2]....
        /*0a98*/ 	.word	0x00002ef0


	//   ....[3]....
        /*0a9c*/ 	.word	0x00004430


	//   ....[4]....
        /*0aa0*/ 	.word	0x00005610


	//   ....[5]....
        /*0aa4*/ 	.word	0x00005650


	//   ....[6]....
        /*0aa8*/ 	.word	0x00009980


	//   ....[7]....
        /*0aac*/ 	.word	0x00009a00


	//   ....[8]....
        /*0ab0*/ 	.word	0x00009a30


	//   ....[9]....
        /*0ab4*/ 	.word	0x00009aa0


	//----- nvinfo : EIATTR_MAX_THREADS
	.align		4
.L_49:
        /*0ab8*/ 	.byte	0x04, 0x05
        /*0aba*/ 	.short	(.L_51 - .L_50)
.L_50:
        /*0abc*/ 	.word	0x00000100
        /*0ac0*/ 	.word	0x00000001
        /*0ac4*/ 	.word	0x00000001


	//----- nvinfo : EIATTR_CRS_STACK_SIZE
	.align		4
.L_51:
        /*0ac8*/ 	.byte	0x04, 0x1e
        /*0aca*/ 	.short	(.L_53 - .L_52)
.L_52:
        /*0acc*/ 	.word	0x00000000


	//----- nvinfo : EIATTR_CBANK_PARAM_SIZE
	.align		4
.L_53:
        /*0ad0*/ 	.byte	0x03, 0x19
        /*0ad2*/ 	.short	0x0800


	//----- nvinfo : EIATTR_PARAM_CBANK
	.align		4
        /*0ad4*/ 	.byte	0x04, 0x0a
        /*0ad6*/ 	.short	(.L_55 - .L_54)
	.align		4
.L_54:
        /*0ad8*/ 	.word	index@(.nv.constant0._ZN7cutlass13device_kernelINS_4gemm6kernel13GemmUniversalIN4cute5tupleIJiiiiEEENS1_10collective13CollectiveMmaINS1_35MainloopSm100TmaUmmaWarpSpecializedILi4ELi2ELi4ENS5_IJNS4_1CILi2EEENSA_ILi1EEESC_EEEEENS5_IJNSA_ILi128EEENSA_ILi256EEESF_EEENS_6half_tENS5_IJlSC_lEEESI_SJ_NS4_8TiledMMAINS4_8MMA_AtomIJNS4_26SM100_MMA_F16BF16_2x1SM_SSISI_SI_fLi128ELi256ELNS4_4UMMA5MajorE0ELSO_0ELNSN_7ScaleInE0ELSP_0EEEEEENS4_6LayoutINS5_IJSC_SC_SC_EEENS5_IJNSA_ILi0EEESU_SU_EEEEENS5_IJNS4_10UnderscoreESX_SX_EEEEENS4_18SM100_TMA_2SM_LOADENS4_14ComposedLayoutINS4_7SwizzleILi3ELi4ELi3EEENS4_18smem_ptr_flag_bitsILi16EEENSS_INS5_IJNSA_ILi8EEENSA_ILi64EEEEEENS5_IJS17_SC_EEEEEEEvNS4_8identityES10_S1B_vS1C_EENS_8epilogue10collective18CollectiveEpilogueINS1E_23Sm100TmaWarpSpecializedILi4ELi2ELi32ELb1ELb0EEEJNS5_IJS17_SG_SF_EEENS5_IJNSS_IS17_SC_EENSS_INS5_IJNSA_ILi32EEESB_EEENS5_IJSC_SF_EEEEEEEESI_SJ_SI_SJ_NS1E_6fusion15FusionCallbacksIS1I_NS1Q_17LinearCombinationISI_fSI_fLNS_15FloatRoundStyleE2EEES1J_S1P_JEEENS4_5SM1004TMEM4LOAD26SM100_TMEM_LOAD_32dp32b32xENS4_13SM90_TMA_LOADENS11_INS12_ILi2ELi4ELi3EEES15_NSS_INS5_IJS16_S1L_EEENS5_IJS1L_SC_EEEEEEENS4_39AutoVectorizingCopyWithAssumedAlignmentILi128EEENS4_14SM90_TMA_STOREES25_S27_S27_EEEvvEEEEvNT_6ParamsE)
        /*0adc*/ 	.short	0x0380
        /*0ade*/ 	.short	0x0800


	//----- nvinfo : EIATTR_SW_WAR
	.align		4
.L_55:
        /*0ae0*/ 	.byte	0x04, 0x36
        /*0ae2*/ 	.short	(.L_57 - .L_56)
.L_56:
        /*0ae4*/ 	.word	0x00000008
.L_57:


//--------------------- .nv.callgraph             --------------------------
	.section	.nv.callgraph,"",@"SHT_CUDA_CALLGRAPH"
	.align	4
	.sectionentsize	8
	.align		4
        /*0000*/ 	.word	0x00000000
	.align		4
        /*0004*/ 	.word	0xffffffff
	.align		4
        /*0008*/ 	.word	index@(_ZN7cutlass13device_kernelINS_4gemm6kernel13GemmUniversalIN4cute5tupleIJiiiiEEENS1_10collective13CollectiveMmaINS1_35MainloopSm100TmaUmmaWarpSpecializedILi4ELi2ELi4ENS5_IJNS4_1CILi2EEENSA_ILi1EEESC_EEEEENS5_IJNSA_ILi128EEENSA_ILi256EEESF_EEENS_6half_tENS5_IJlSC_lEEESI_SJ_NS4_8TiledMMAINS4_8MMA_AtomIJNS4_26SM100_MMA_F16BF16_2x1SM_SSISI_SI_fLi128ELi256ELNS4_4UMMA5MajorE0ELSO_0ELNSN_7ScaleInE0ELSP_0EEEEEENS4_6LayoutINS5_IJSC_SC_SC_EEENS5_IJNSA_ILi0EEESU_SU_EEEEENS5_IJNS4_10UnderscoreESX_SX_EEEEENS4_18SM100_TMA_2SM_LOADENS4_14ComposedLayoutINS4_7SwizzleILi3ELi4ELi3EEENS4_18smem_ptr_flag_bitsILi16EEENSS_INS5_IJNSA_ILi8EEENSA_ILi64EEEEEENS5_IJS17_SC_EEEEEEEvNS4_8identityES10_S1B_vS1C_EENS_8epilogue10collective18CollectiveEpilogueINS1E_23Sm100TmaWarpSpecializedILi4ELi2ELi32ELb1ELb0EEEJNS5_IJS17_SG_SF_EEENS5_IJNSS_IS17_SC_EENSS_INS5_IJNSA_ILi32EEESB_EEENS5_IJSC_SF_EEEEEEEESI_SJ_SI_SJ_NS1E_6fusion15FusionCallbacksIS1I_NS1Q_17LinearCombinationISI_fSI_fLNS_15FloatRoundStyleE2EEES1J_S1P_JEEENS4_5SM1004TMEM4LOAD26SM100_TMEM_LOAD_32dp32b32xENS4_13SM90_TMA_LOADENS11_INS12_ILi2ELi4ELi3EEES15_NSS_INS5_IJS16_S1L_EEENS5_IJS1L_SC_EEEEEEENS4_39AutoVectorizingCopyWithAssumedAlignmentILi128EEENS4_14SM90_TMA_STOREES25_S27_S27_EEEvvEEEEvNT_6ParamsE)
	.align		4
        /*000c*/ 	.word	index@(__assertfail)
	.align		4
        /*0010*/ 	.word	0x00000000
	.align		4
        /*0014*/ 	.word	0xfffffffe
	.align		4
        /*0018*/ 	.word	0x00000000
	.align		4
        /*001c*/ 	.word	0xfffffffd
	.align		4
        /*0020*/ 	.word	0x00000000
	.align		4
        /*0024*/ 	.word	0xfffffffc


//--------------------- .nv.constant4             --------------------------
	.section	.nv.constant4,"a",@progbits
	.align	8
	.align		8
.nv.constant4:
        /*0000*/ 	.dword	__assertfail
	.align		8
        /*0008*/ 	.dword	__unnamed_1
	.align		8
        /*0010*/ 	.dword	__unnamed_2
	.align		8
        /*0018*/ 	.dword	_ZN40_INTERNAL_0acb8338_4_k_cu_2b7b44d5_357274cuda3std3__45__cpo5beginE
	.align		8
        /*0020*/ 	.dword	_ZN40_INTERNAL_0acb8338_4_k_cu_2b7b44d5_357274cuda3std3__45__cpo3endE
	.align		8
        /*0028*/ 	.dword	_ZN40_INTERNAL_0acb8338_4_k_cu_2b7b44d5_357274cuda3std3__45__cpo6cbeginE
	.align		8
        /*0030*/ 	.dword	_ZN40_INTERNAL_0acb8338_4_k_cu_2b7b44d5_357274cuda3std3__45__cpo4cendE
	.align		8
        /*0038*/ 	.dword	_ZN40_INTERNAL_0acb8338_4_k_cu_2b7b44d5_357274cuda3std3__442_GLOBAL__N__0acb8338_4_k_cu_2b7b44d5_357276ignoreE
	.align		8
        /*0040*/ 	.dword	_ZN40_INTERNAL_0acb8338_4_k_cu_2b7b44d5_357274cuda3std3__419piecewise_constructE
	.align		8
        /*0048*/ 	.dword	_ZN40_INTERNAL_0acb8338_4_k_cu_2b7b44d5_357274cuda3std3__48in_placeE
	.align		8
        /*0050*/ 	.dword	_ZN40_INTERNAL_0acb8338_4_k_cu_2b7b44d5_357274cuda3std6ranges3__45__cpo4swapE
	.align		8
        /*0058*/ 	.dword	_ZN40_INTERNAL_0acb8338_4_k_cu_2b7b44d5_357274cuda3std6ranges3__45__cpo9iter_moveE
	.align		8
        /*0060*/ 	.dword	_ZN40_INTERNAL_0acb8338_4_k_cu_2b7b44d5_357274cute7productE
	.align		8
        /*0068*/ 	.dword	_ZN40_INTERNAL_0acb8338_4_k_cu_2b7b44d5_357274cute1_E
	.align		8
        /*0070*/ 	.dword	$str$25
	.align		8
        /*0078*/ 	.dword	$str$26
	.align		8
        /*0080*/ 	.dword	$str$27
	.align		8
        /*0088*/ 	.dword	$str$28


//--------------------- .text._ZN7cutlass13device_kernelINS_4gemm6kernel13GemmUniversalIN4cute5tupleIJiiiiEEENS1_10collective13CollectiveMmaINS1_35MainloopSm100TmaUmmaWarpSpecializedILi4ELi2ELi4ENS5_IJNS4_1CILi2EEENSA_ILi1EEESC_EEEEENS5_IJNSA_ILi128EEENSA_ILi256EEESF_EEENS_6half_tENS5_IJlSC_lEEESI_SJ_NS4_8TiledMMAINS4_8MMA_AtomIJNS4_26SM100_MMA_F16BF16_2x1SM_SSISI_SI_fLi128ELi256ELNS4_4UMMA5MajorE0ELSO_0ELNSN_7ScaleInE0ELSP_0EEEEEENS4_6LayoutINS5_IJSC_SC_SC_EEENS5_IJNSA_ILi0EEESU_SU_EEEEENS5_IJNS4_10UnderscoreESX_SX_EEEEENS4_18SM100_TMA_2SM_LOADENS4_14ComposedLayoutINS4_7SwizzleILi3ELi4ELi3EEENS4_18smem_ptr_flag_bitsILi16EEENSS_INS5_IJNSA_ILi8EEENSA_ILi64EEEEEENS5_IJS17_SC_EEEEEEEvNS4_8identityES10_S1B_vS1C_EENS_8epilogue10collective18CollectiveEpilogueINS1E_23Sm100TmaWarpSpecializedILi4ELi2ELi32ELb1ELb0EEEJNS5_IJS17_SG_SF_EEENS5_IJNSS_IS17_SC_EENSS_INS5_IJNSA_ILi32EEESB_EEENS5_IJSC_SF_EEEEEEEESI_SJ_SI_SJ_NS1E_6fusion15FusionCallbacksIS1I_NS1Q_17LinearCombinationISI_fSI_fLNS_15FloatRoundStyleE2EEES1J_S1P_JEEENS4_5SM1004TMEM4LOAD26SM100_TMEM_LOAD_32dp32b32xENS4_13SM90_TMA_LOADENS11_INS12_ILi2ELi4ELi3EEES15_NSS_INS5_IJS16_S1L_EEENS5_IJS1L_SC_EEEEEEENS4_39AutoVectorizingCopyWithAssumedAlignmentILi128EEENS4_14SM90_TMA_STOREES25_S27_S27_EEEvvEEEEvNT_6ParamsE --------------------------
	.section	.text._ZN7cutlass13device_kernelINS_4gemm6kernel13GemmUniversalIN4cute5tupleIJiiiiEEENS1_10collective13CollectiveMmaINS1_35MainloopSm100TmaUmmaWarpSpecializedILi4ELi2ELi4ENS5_IJNS4_1CILi2EEENSA_ILi1EEESC_EEEEENS5_IJNSA_ILi128EEENSA_ILi256EEESF_EEENS_6half_tENS5_IJlSC_lEEESI_SJ_NS4_8TiledMMAINS4_8MMA_AtomIJNS4_26SM100_MMA_F16BF16_2x1SM_SSISI_SI_fLi128ELi256ELNS4_4UMMA5MajorE0ELSO_0ELNSN_7ScaleInE0ELSP_0EEEEEENS4_6LayoutINS5_IJSC_SC_SC_EEENS5_IJNSA_ILi0EEESU_SU_EEEEENS5_IJNS4_10UnderscoreESX_SX_EEEEENS4_18SM100_TMA_2SM_LOADENS4_14ComposedLayoutINS4_7SwizzleILi3ELi4ELi3EEENS4_18smem_ptr_flag_bitsILi16EEENSS_INS5_IJNSA_ILi8EEENSA_ILi64EEEEEENS5_IJS17_SC_EEEEEEEvNS4_8identityES10_S1B_vS1C_EENS_8epilogue10collective18CollectiveEpilogueINS1E_23Sm100TmaWarpSpecializedILi4ELi2ELi32ELb1ELb0EEEJNS5_IJS17_SG_SF_EEENS5_IJNSS_IS17_SC_EENSS_INS5_IJNSA_ILi32EEESB_EEENS5_IJSC_SF_EEEEEEEESI_SJ_SI_SJ_NS1E_6fusion15FusionCallbacksIS1I_NS1Q_17LinearCombinationISI_fSI_fLNS_15FloatRoundStyleE2EEES1J_S1P_JEEENS4_5SM1004TMEM4LOAD26SM100_TMEM_LOAD_32dp32b32xENS4_13SM90_TMA_LOADENS11_INS12_ILi2ELi4ELi3EEES15_NSS_INS5_IJS16_S1L_EEENS5_IJS1L_SC_EEEEEEENS4_39AutoVectorizingCopyWithAssumedAlignmentILi128EEENS4_14SM90_TMA_STOREES25_S27_S27_EEEvvEEEEvNT_6ParamsE,"ax",@progbits
	.align	128
.text._ZN7cutlass13device_kernelINS_4gemm6kernel13GemmUniversalIN4cute5tupleIJiiiiEEENS1_10collective13CollectiveMmaINS1_35MainloopSm100TmaUmmaWarpSpecializedILi4ELi2ELi4ENS5_IJNS4_1CILi2EEENSA_ILi1EEESC_EEEEENS5_IJNSA_ILi128EEENSA_ILi256EEESF_EEENS_6half_tENS5_IJlSC_lEEESI_SJ_NS4_8TiledMMAINS4_8MMA_AtomIJNS4_26SM100_MMA_F16BF16_2x1SM_SSISI_SI_fLi128ELi256ELNS4_4UMMA5MajorE0ELSO_0ELNSN_7ScaleInE0ELSP_0EEEEEENS4_6LayoutINS5_IJSC_SC_SC_EEENS5_IJNSA_ILi0EEESU_SU_EEEEENS5_IJNS4_10UnderscoreESX_SX_EEEEENS4_18SM100_TMA_2SM_LOADENS4_14ComposedLayoutINS4_7SwizzleILi3ELi4ELi3EEENS4_18smem_ptr_flag_bitsILi16EEENSS_INS5_IJNSA_ILi8EEENSA_ILi64EEEEEENS5_IJS17_SC_EEEEEEEvNS4_8identityES10_S1B_vS1C_EENS_8epilogue10collective18CollectiveEpilogueINS1E_23Sm100TmaWarpSpecializedILi4ELi2ELi32ELb1ELb0EEEJNS5_IJS17_SG_SF_EEENS5_IJNSS_IS17_SC_EENSS_INS5_IJNSA_ILi32EEESB_EEENS5_IJSC_SF_EEEEEEEESI_SJ_SI_SJ_NS1E_6fusion15FusionCallbacksIS1I_NS1Q_17LinearCombinationISI_fSI_fLNS_15FloatRoundStyleE2EEES1J_S1P_JEEENS4_5SM1004TMEM4LOAD26SM100_TMEM_LOAD_32dp32b32xENS4_13SM90_TMA_LOADENS11_INS12_ILi2ELi4ELi3EEES15_NSS_INS5_IJS16_S1L_EEENS5_IJS1L_SC_EEEEEEENS4_39AutoVectorizingCopyWithAssumedAlignmentILi128EEENS4_14SM90_TMA_STOREES25_S27_S27_EEEvvEEEEvNT_6ParamsE:
        .type           _ZN7cutlass13device_kernelINS_4gemm6kernel13GemmUniversalIN4cute5tupleIJiiiiEEENS1_10collective13CollectiveMmaINS1_35MainloopSm100TmaUmmaWarpSpecializedILi4ELi2ELi4ENS5_IJNS4_1CILi2EEENSA_ILi1EEESC_EEEEENS5_IJNSA_ILi128EEENSA_ILi256EEESF_EEENS_6half_tENS5_IJlSC_lEEESI_SJ_NS4_8TiledMMAINS4_8MMA_AtomIJNS4_26SM100_MMA_F16BF16_2x1SM_SSISI_SI_fLi128ELi256ELNS4_4UMMA5MajorE0ELSO_0ELNSN_7ScaleInE0ELSP_0EEEEEENS4_6LayoutINS5_IJSC_SC_SC_EEENS5_IJNSA_ILi0EEESU_SU_EEEEENS5_IJNS4_10UnderscoreESX_SX_EEEEENS4_18SM100_TMA_2SM_LOADENS4_14ComposedLayoutINS4_7SwizzleILi3ELi4ELi3EEENS4_18smem_ptr_flag_bitsILi16EEENSS_INS5_IJNSA_ILi8EEENSA_ILi64EEEEEENS5_IJS17_SC_EEEEEEEvNS4_8identityES10_S1B_vS1C_EENS_8epilogue10collective18CollectiveEpilogueINS1E_23Sm100TmaWarpSpecializedILi4ELi2ELi32ELb1ELb0EEEJNS5_IJS17_SG_SF_EEENS5_IJNSS_IS17_SC_EENSS_INS5_IJNSA_ILi32EEESB_EEENS5_IJSC_SF_EEEEEEEESI_SJ_SI_SJ_NS1E_6fusion15FusionCallbacksIS1I_NS1Q_17LinearCombinationISI_fSI_fLNS_15FloatRoundStyleE2EEES1J_S1P_JEEENS4_5SM1004TMEM4LOAD26SM100_TMEM_LOAD_32dp32b32xENS4_13SM90_TMA_LOADENS11_INS12_ILi2ELi4ELi3EEES15_NSS_INS5_IJS16_S1L_EEENS5_IJS1L_SC_EEEEEEENS4_39AutoVectorizingCopyWithAssumedAlignmentILi128EEENS4_14SM90_TMA_STOREES25_S27_S27_EEEvvEEEEvNT_6ParamsE,@function
        .size           _ZN7cutlass13device_kernelINS_4gemm6kernel13GemmUniversalIN4cute5tupleIJiiiiEEENS1_10collective13CollectiveMmaINS1_35MainloopSm100TmaUmmaWarpSpecializedILi4ELi2ELi4ENS5_IJNS4_1CILi2EEENSA_ILi1EEESC_EEEEENS5_IJNSA_ILi128EEENSA_ILi256EEESF_EEENS_6half_tENS5_IJlSC_lEEESI_SJ_NS4_8TiledMMAINS4_8MMA_AtomIJNS4_26SM100_MMA_F16BF16_2x1SM_SSISI_SI_fLi128ELi256ELNS4_4UMMA5MajorE0ELSO_0ELNSN_7ScaleInE0ELSP_0EEEEEENS4_6LayoutINS5_IJSC_SC_SC_EEENS5_IJNSA_ILi0EEESU_SU_EEEEENS5_IJNS4_10UnderscoreESX_SX_EEEEENS4_18SM100_TMA_2SM_LOADENS4_14ComposedLayoutINS4_7SwizzleILi3ELi4ELi3EEENS4_18smem_ptr_flag_bitsILi16EEENSS_INS5_IJNSA_ILi8EEENSA_ILi64EEEEEENS5_IJS17_SC_EEEEEEEvNS4_8identityES10_S1B_vS1C_EENS_8epilogue10collective18CollectiveEpilogueINS1E_23Sm100TmaWarpSpecializedILi4ELi2ELi32ELb1ELb0EEEJNS5_IJS17_SG_SF_EEENS5_IJNSS_IS17_SC_EENSS_INS5_IJNSA_ILi32EEESB_EEENS5_IJSC_SF_EEEEEEEESI_SJ_SI_SJ_NS1E_6fusion15FusionCallbacksIS1I_NS1Q_17LinearCombinationISI_fSI_fLNS_15FloatRoundStyleE2EEES1J_S1P_JEEENS4_5SM1004TMEM4LOAD26SM100_TMEM_LOAD_32dp32b32xENS4_13SM90_TMA_LOADENS11_INS12_ILi2ELi4ELi3EEES15_NSS_INS5_IJS16_S1L_EEENS5_IJS1L_SC_EEEEEEENS4_39AutoVectorizingCopyWithAssumedAlignmentILi128EEENS4_14SM90_TMA_STOREES25_S27_S27_EEEvvEEEEvNT_6ParamsE,(.L_x_197 - _ZN7cutlass13device_kernelINS_4gemm6kernel13GemmUniversalIN4cute5tupleIJiiiiEEENS1_10collective13CollectiveMmaINS1_35MainloopSm100TmaUmmaWarpSpecializedILi4ELi2ELi4ENS5_IJNS4_1CILi2EEENSA_ILi1EEESC_EEEEENS5_IJNSA_ILi128EEENSA_ILi256EEESF_EEENS_6half_tENS5_IJlSC_lEEESI_SJ_NS4_8TiledMMAINS4_8MMA_AtomIJNS4_26SM100_MMA_F16BF16_2x1SM_SSISI_SI_fLi128ELi256ELNS4_4UMMA5MajorE0ELSO_0ELNSN_7ScaleInE0ELSP_0EEEEEENS4_6LayoutINS5_IJSC_SC_SC_EEENS5_IJNSA_ILi0EEESU_SU_EEEEENS5_IJNS4_10UnderscoreESX_SX_EEEEENS4_18SM100_TMA_2SM_LOADENS4_14ComposedLayoutINS4_7SwizzleILi3ELi4ELi3EEENS4_18smem_ptr_flag_bitsILi16EEENSS_INS5_IJNSA_ILi8EEENSA_ILi64EEEEEENS5_IJS17_SC_EEEEEEEvNS4_8identityES10_S1B_vS1C_EENS_8epilogue10collective18CollectiveEpilogueINS1E_23Sm100TmaWarpSpecializedILi4ELi2ELi32ELb1ELb0EEEJNS5_IJS17_SG_SF_EEENS5_IJNSS_IS17_SC_EENSS_INS5_IJNSA_ILi32EEESB_EEENS5_IJSC_SF_EEEEEEEESI_SJ_SI_SJ_NS1E_6fusion15FusionCallbacksIS1I_NS1Q_17LinearCombinationISI_fSI_fLNS_15FloatRoundStyleE2EEES1J_S1P_JEEENS4_5SM1004TMEM4LOAD26SM100_TMEM_LOAD_32dp32b32xENS4_13SM90_TMA_LOADENS11_INS12_ILi2ELi4ELi3EEES15_NSS_INS5_IJS16_S1L_EEENS5_IJS1L_SC_EEEEEEENS4_39AutoVectorizingCopyWithAssumedAlignmentILi128EEENS4_14SM90_TMA_STOREES25_S27_S27_EEEvvEEEEvNT_6ParamsE)
        .other          _ZN7cutlass13device_kernelINS_4gemm6kernel13GemmUniversalIN4cute5tupleIJiiiiEEENS1_10collective13CollectiveMmaINS1_35MainloopSm100TmaUmmaWarpSpecializedILi4ELi2ELi4ENS5_IJNS4_1CILi2EEENSA_ILi1EEESC_EEEEENS5_IJNSA_ILi128EEENSA_ILi256EEESF_EEENS_6half_tENS5_IJlSC_lEEESI_SJ_NS4_8TiledMMAINS4_8MMA_AtomIJNS4_26SM100_MMA_F16BF16_2x1SM_SSISI_SI_fLi128ELi256ELNS4_4UMMA5MajorE0ELSO_0ELNSN_7ScaleInE0ELSP_0EEEEEENS4_6LayoutINS5_IJSC_SC_SC_EEENS5_IJNSA_ILi0EEESU_SU_EEEEENS5_IJNS4_10UnderscoreESX_SX_EEEEENS4_18SM100_TMA_2SM_LOADENS4_14ComposedLayoutINS4_7SwizzleILi3ELi4ELi3EEENS4_18smem_ptr_flag_bitsILi16EEENSS_INS5_IJNSA_ILi8EEENSA_ILi64EEEEEENS5_IJS17_SC_EEEEEEEvNS4_8identityES10_S1B_vS1C_EENS_8epilogue10collective18CollectiveEpilogueINS1E_23Sm100TmaWarpSpecializedILi4ELi2ELi32ELb1ELb0EEEJNS5_IJS17_SG_SF_EEENS5_IJNSS_IS17_SC_EENSS_INS5_IJNSA_ILi32EEESB_EEENS5_IJSC_SF_EEEEEEEESI_SJ_SI_SJ_NS1E_6fusion15FusionCallbacksIS1I_NS1Q_17LinearCombinationISI_fSI_fLNS_15FloatRoundStyleE2EEES1J_S1P_JEEENS4_5SM1004TMEM4LOAD26SM100_TMEM_LOAD_32dp32b32xENS4_13SM90_TMA_LOADENS11_INS12_ILi2ELi4ELi3EEES15_NSS_INS5_IJS16_S1L_EEENS5_IJS1L_SC_EEEEEEENS4_39AutoVectorizingCopyWithAssumedAlignmentILi128EEENS4_14SM90_TMA_STOREES25_S27_S27_EEEvvEEEEvNT_6ParamsE,@"STO_CUDA_ENTRY STV_DEFAULT"
_ZN7cutlass13device_kernelINS_4gemm6kernel13GemmUniversalIN4cute5tupleIJiiiiEEENS1_10collective13CollectiveMmaINS1_35MainloopSm100TmaUmmaWarpSpecializedILi4ELi2ELi4ENS5_IJNS4_1CILi2EEENSA_ILi1EEESC_EEEEENS5_IJNSA_ILi128EEENSA_ILi256EEESF_EEENS_6half_tENS5_IJlSC_lEEESI_SJ_NS4_8TiledMMAINS4_8MMA_AtomIJNS4_26SM100_MMA_F16BF16_2x1SM_SSISI_SI_fLi128ELi256ELNS4_4UMMA5MajorE0ELSO_0ELNSN_7ScaleInE0ELSP_0EEEEEENS4_6LayoutINS5_IJSC_SC_SC_EEENS5_IJNSA_ILi0EEESU_SU_EEEEENS5_IJNS4_10UnderscoreESX_SX_EEEEENS4_18SM100_TMA_2SM_LOADENS4_14ComposedLayoutINS4_7SwizzleILi3ELi4ELi3EEENS4_18smem_ptr_flag_bitsILi16EEENSS_INS5_IJNSA_ILi8EEENSA_ILi64EEEEEENS5_IJS17_SC_EEEEEEEvNS4_8identityES10_S1B_vS1C_EENS_8epilogue10collective18CollectiveEpilogueINS1E_23Sm100TmaWarpSpecializedILi4ELi2ELi32ELb1ELb0EEEJNS5_IJS17_SG_SF_EEENS5_IJNSS_IS17_SC_EENSS_INS5_IJNSA_ILi32EEESB_EEENS5_IJSC_SF_EEEEEEEESI_SJ_SI_SJ_NS1E_6fusion15FusionCallbacksIS1I_NS1Q_17LinearCombinationISI_fSI_fLNS_15FloatRoundStyleE2EEES1J_S1P_JEEENS4_5SM1004TMEM4LOAD26SM100_TMEM_LOAD_32dp32b32xENS4_13SM90_TMA_LOADENS11_INS12_ILi2ELi4ELi3EEES15_NSS_INS5_IJS16_S1L_EEENS5_IJS1L_SC_EEEEEEENS4_39AutoVectorizingCopyWithAssumedAlignmentILi128EEENS4_14SM90_TMA_STOREES25_S27_S27_EEEvvEEEEvNT_6ParamsE:
[----:B------:R-:W1:Y:S01]  /*0000*/  LDC R1, c[0x0][0x37c] ;  /* 0x0000df00ff017b82 */ /* 0x000e620000000800 */
[----:B------:R-:W2:Y:S01]  /*0010*/  S2R R105, SR_TID.X ;  /* 0x0000000000697919 */ /* 0x000ea20000002100 */
[----:B------:R-:W3:Y:S06]  /*0020*/  LDCU.64 UR6, c[0x0][0x890] ;  /* 0x00011200ff0677ac */ /* 0x000eec0008000a00 */
[----:B------:R-:W4:Y:S01]  /*0030*/  S2UR UR37, SR_CgaCtaId ;  /* 0x00000000002579c3 */ /* 0x000f220000008800 */
[----:B------:R-:W-:Y:S02]  /*0040*/  PRMT R92, RZ, 0x7610, R92 ;  /* 0x00007610ff5c7816 */ /* 0x000fe4000000005c */
[----:B------:R-:W-:Y:S01]  /*0050*/  ELECT P1, URZ, PT ;  /* 0x0000000000ff782f */ /* 0x000fe20003820000 */
[----:B------:R-:W1:Y:S01]  /*0060*/  LDCU.64 UR46, c[0x0][0x358] ;  /* 0x00006b00ff2e77ac */ /* 0x000e620008000a00 */
[----:B---3--:R-:W-:-:S04]  /*0070*/  UISETP.NE.U32.AND UP0, UPT, UR6, URZ, UPT ;  /* 0x000000ff0600728c */ /* 0x008fc8000bf05070 */
[----:B------:R-:W-:Y:S02]  /*0080*/  UISETP.NE.AND.EX UP0, UPT, UR7, URZ, UPT, UP0 ;  /* 0x000000ff0700728c */ /* 0x000fe4000bf05300 */
[----:B----4-:R-:W-:Y:S02]  /*0090*/  ULOP3.LUT UR5, UR37, 0x1, URZ, 0xc0, !UPT ;  /* 0x0000000125057892 */ /* 0x010fe4000f8ec0ff */
[----:B------:R-:W-:Y:S01]  /*00a0*/  ULOP3.LUT UR4, UR37, 0x1, URZ, 0x3c, !UPT ;  /* 0x0000000125047892 */ /* 0x000fe2000f8e3cff */
[----:B--2---:R-:W-:-:S05]  /*00b0*/  SHF.R.U32.HI R96, RZ, 0x5, R105 ;  /* 0x00000005ff607819 */ /* 0x004fca0000011669 */
[----:B------:R-:W2:Y:S02]  /*00c0*/  SHFL.IDX PT, R0, R96, RZ, 0x1f ;  /* 0x00001fff60007589 */ /* 0x000ea400000e0000 */
[----:B--2---:R-:W-:Y:S01]  /*00d0*/  R2UR UR10, R0 ;  /* 0x00000000000a72ca */ /* 0x004fe200000e0000 */
[----:B-1----:R-:W-:-:S14]  /*00e0*/  BRA.U UP0, `(.L_x_0) ;  /* 0x00000001002c7547 */ /* 0x002fdc000b800000 */
[----:B------:R-:W1:Y:S02]  /*00f0*/  LDCU.64 UR8, c[0x0][0x888] ;  /* 0x00011100ff0877ac */ /* 0x000e640008000a00 */
[----:B-1----:R-:W-:-:S04]  /*0100*/  UISETP.NE.U32.AND UP0, UPT, UR8, URZ, UPT ;  /* 0x000000ff0800728c */ /* 0x002fc8000bf05070 */
[----:B------:R-:W-:-:S09]  /*0110*/  UISETP.NE.AND.EX UP0, UPT, UR9, URZ, UPT, UP0 ;  /* 0x000000ff0900728c */ /* 0x000fd2000bf05300 */
[----:B------:R-:W-:Y:S05]  /*0120*/  BRA.U !UP0, `(.L_x_1) ;  /* 0x0000000108107547 */ /* 0x000fea000b800000 */
[----:B------:R-:W1:Y:S02]  /*0130*/  LDC.64 R2, c[0x0][0x888] ;  /* 0x00022200ff027b82 */ /* 0x000e640000000a00 */
[----:B-1----:R1:W5:Y:S01]  /*0140*/  LDG.E R49, desc[UR46][R2.64] ;  /* 0x0000002e02317981 */ /* 0x002362000c1e1900 */
[----:B------:R-:W-:Y:S01]  /*0150*/  HFMA2 R92, -RZ, RZ, 0, 5.9604644775390625e-08 ;  /* 0x00000001ff5c7431 */ /* 0x000fe200000001ff */
[----:B------:R-:W-:Y:S05]  /*0160*/  BRA `(.L_x_0) ;  /* 0x00000000000c7947 */ /* 0x000fea0003800000 */
.L_x_1:
[----:B------:R-:W1:Y:S01]  /*0170*/  LDCU UR8, c[0x0][0x880] ;  /* 0x00011000ff0877ac */ /* 0x000e620008000800 */
[----:B------:R-:W-:Y:S01]  /*0180*/  HFMA2 R92, -RZ, RZ, 0, 5.9604644775390625e-08 ;  /* 0x00000001ff5c7431 */ /* 0x000fe200000001ff */
[----:B-1----:R-:W-:-:S07]  /*0190*/  MOV R49, UR8 ;  /* 0x0000000800317c02 */ /* 0x002fce0008000f00 */
.L_x_0:
[----:B------:R-:W2:Y:S02]  /*01a0*/  LDCU.64 UR8, c[0x0][0x8b0] ;  /* 0x00011600ff0877ac */ /* 0x000ea40008000a00 */
[----:B--2---:R-:W-:-:S04]  /*01b0*/  UISETP.NE.U32.AND UP0, UPT, UR8, URZ, UPT ;  /* 0x000000ff0800728c */ /* 0x004fc8000bf05070 */
[----:B------:R-:W-:-:S09]  /*01c0*/  UISETP.NE.AND.EX UP0, UPT, UR9, URZ, UPT, UP0 ;  /* 0x000000ff0900728c */ /* 0x000fd2000bf05300 */
[----:B------:R-:W-:Y:S05]  /*01d0*/  BRA.U UP0, `(.L_x_2) ;  /* 0x0000000100247547 */ /* 0x000fea000b800000 */
[----:B------:R-:W2:Y:S02]  /*01e0*/  LDCU.64 UR8, c[0x0][0x8a8] ;  /* 0x00011500ff0877ac */ /* 0x000ea40008000a00 */
[----:B--2---:R-:W-:-:S04]  /*01f0*/  UISETP.NE.U32.AND UP0, UPT, UR8, URZ, UPT ;  /* 0x000000ff0800728c */ /* 0x004fc8000bf05070 */
[----:B------:R-:W-:-:S09]  /*0200*/  UISETP.NE.AND.EX UP0, UPT, UR9, URZ, UPT, UP0 ;  /* 0x000000ff0900728c */ /* 0x000fd2000bf05300 */
[----:B------:R-:W-:Y:S05]  /*0210*/  BRA.U !UP0, `(.L_x_3) ;  /* 0x00000001080c7547 */ /* 0x000fea000b800000 */
[----:B-1----:R-:W1:Y:S02]  /*0220*/  LDC.64 R2, c[0x0][0x8a8] ;  /* 0x00022a00ff027b82 */ /* 0x002e640000000a00 */
[----:B-1----:R2:W5:Y:S01]  /*0230*/  LDG.E R47, desc[UR46][R2.64] ;  /* 0x0000002e022f7981 */ /* 0x002562000c1e1900 */
[----:B------:R-:W-:Y:S05]  /*0240*/  BRA `(.L_x_2) ;  /* 0x0000000000087947 */ /* 0x000fea0003800000 */
.L_x_3:
[----:B------:R-:W2:Y:S02]  /*0250*/  LDCU UR8, c[0x0][0x8a0] ;  /* 0x00011400ff0877ac */ /* 0x000ea40008000800 */
[----:B--2---:R-:W-:Y:S02]  /*0260*/  MOV R47, UR8 ;  /* 0x00000008002f7c02 */ /* 0x004fe40008000f00 */
.L_x_2:
[----:B------:R-:W-:Y:S01]  /*0270*/  IMAD.U32 R0, RZ, RZ, UR10 ;  /* 0x0000000aff007e24 */ /* 0x000fe2000f8e00ff */
[----:B------:R-:W-:Y:S04]  /*0280*/  BSSY.RECONVERGENT B0, `(.L_x_4) ;  /* 0x000000c000007945 */ /* 0x000fe80003800200 */
[C---:B------:R-:W-:Y:S02]  /*0290*/  ISETP.NE.OR P2, PT, R0.reuse, 0x1, !P1 ;  /* 0x000000010000780c */ /* 0x040fe40004f45670 */
[----:B------:R-:W-:-:S11]  /*02a0*/  ISETP.NE.OR P0, PT, R0, 0x3, !P1 ;  /* 0x000000030000780c */ /* 0x000fd60004f05670 */
[----:B------:R-:W-:Y:S05]  /*02b0*/  @P2 BRA `(.L_x_5) ;  /* 0x0000000000202947 */ /* 0x000fea0003800000 */
[----:B------:R-:W3:Y:S02]  /*02c0*/  LDCU.64 UR8, c[0x0][0x348] ;  /* 0x00006900ff0877ac */ /* 0x000ee40008000a00 */
[----:B---3--:R-:W-:Y:S02]  /*02d0*/  UIADD3 UR12, UP1, UPT, UR8, 0x80, URZ ;  /* 0x00000080080c7890 */ /* 0x008fe4000ff3e0ff */
[----:B------:R-:W-:Y:S02]  /*02e0*/  UIADD3 UR8, UP0, UPT, UR8, 0x180, URZ ;  /* 0x0000018008087890 */ /* 0x000fe4000ff1e0ff */
[----:B------:R-:W-:Y:S02]  /*02f0*/  UIADD3.X UR13, UPT, UPT, URZ, UR9, URZ, UP1, !UPT ;  /* 0x00000009ff0d7290 */ /* 0x000fe40008ffe4ff */
[----:B------:R-:W-:-:S07]  /*0300*/  UIADD3.X UR9, UPT, UPT, URZ, UR9, URZ, UP0, !UPT ;  /* 0x00000009ff097290 */ /* 0x000fce00087fe4ff */
[----:B------:R3:W-:Y:S02]  /*0310*/  UTMACCTL.PF [UR12] ;  /* 0x000000000c0079b9 */ /* 0x0007e40008040000 */
[----:B------:R3:W-:Y:S02]  /*0320*/  UTMACCTL.PF [UR8] ;  /* 0x00000000080079b9 */ /* 0x0007e40008040000 */
[----:B---3--:R-:W-:Y:S01]  /*0330*/  NOP ;  /* 0x0000000000007918 */ /* 0x008fe20000000000 */
.L_x_5:
[----:B------:R-:W-:Y:S05]  /*0340*/  BSYNC.RECONVERGENT B0 ;  /* 0x0000000000007941 */ /* 0x000fea0003800200 */
.L_x_4:
[----:B------:R-:W-:Y:S04]  /*0350*/  BSSY.RECONVERGENT B0, `(.L_x_6) ;  /* 0x000000a000007945 */ /* 0x000fe80003800200 */
        /* <DEDUP_REMOVED lines=9> */
.L_x_7:
[----:B------:R-:W-:Y:S05]  /*03f0*/  BSYNC.RECONVERGENT B0 ;  /* 0x0000000000007941 */ /* 0x000fea0003800200 */
.L_x_6:
[----:B------:R-:W3:Y:S01]  /*0400*/  LDCU.64 UR8, c[0x0][0x888] ;  /* 0x00011100ff0877ac */ /* 0x000ee20008000a00 */
[----:B------:R-:W-:Y:S02]  /*0410*/  UISETP.EQ.U32.AND UP1, UPT, UR6, URZ, UPT ;  /* 0x000000ff0600728c */ /* 0x000fe4000bf22070 */
[----:B------:R-:W-:Y:S02]  /*0420*/  UPLOP3.LUT UP5, UPT, UPT, UPT, UPT, 0x80, 0x8 ;  /* 0x000000000008789c */ /* 0x000fe40003faf070 */
[----:B---3--:R-:W-:-:S04]  /*0430*/  UISETP.NE.U32.AND UP0, UPT, UR8, URZ, UPT ;  /* 0x000000ff0800728c */ /* 0x008fc8000bf05070 */
[----:B------:R-:W-:-:S04]  /*0440*/  UISETP.NE.AND.EX UP0, UPT, UR9, URZ, UPT, UP0 ;  /* 0x000000ff0900728c */ /* 0x000fc8000bf05300 */
[----:B------:R-:W-:-:S04]  /*0450*/  UISETP.EQ.OR.EX UP2, UPT, UR7, URZ, !UP0, UP1 ;  /* 0x000000ff0700728c */ /* 0x000fc8000c742710 */
[----:B------:R-:W-:-:S05]  /*0460*/  UP2UR UR50, UPR, URZ, 0x4 ;  /* 0x00000004ff327883 */ /* 0x000fca0008000000 */
[----:B------:R-:W-:Y:S07]  /*0470*/  BRA.U !UP2, `(.L_x_8) ;  /* 0x000000010a207547 */ /* 0x000fee000b800000 */
[----:B------:R-:W-:Y:S01]  /*0480*/  UISETP.NE.U32.AND UP2, UPT, UR6, URZ, UPT ;  /* 0x000000ff0600728c */ /* 0x000fe2000bf45070 */
[----:B-----5:R-:W-:Y:S01]  /*0490*/  FSETP.NEU.AND P0, PT, R49, RZ, PT ;  /* 0x000000ff3100720b */ /* 0x020fe20003f0d000 */
[----:B------:R-:W-:Y:S02]  /*04a0*/  USEL UR6, URZ, 0xffffffff, UP0 ;  /* 0xffffffffff067887 */ /* 0x000fe40008000000 */
[----:B------:R-:W-:-:S10]  /*04b0*/  UISETP.NE.AND.EX UP2, UPT, UR7, URZ, UPT, UP2 ;  /* 0x000000ff0700728c */ /* 0x000fd4000bf45320 */
[----:B------:R-:W-:Y:S01]  /*04c0*/  VOTEU.ANY UP1, P0 ;  /* 0x0000000000ff7886 */ /* 0x000fe20000020100 */
[----:B------:R-:W-:-:S04]  /*04d0*/  @!UP2 USEL UR6, URZ, 0xffffffff, UP1 ;  /* 0xffffffffff06a887 */ /* 0x000fc80008800000 */
[----:B------:R-:W-:-:S04]  /*04e0*/  ULOP3.LUT UR6, UR6, 0x1, URZ, 0xc0, !UPT ;  /* 0x0000000106067892 */ /* 0x000fc8000f8ec0ff */
[----:B------:R-:W-:-:S11]  /*04f0*/  UISETP.NE.U32.AND UP5, UPT, UR6, 0x1, UPT ;  /* 0x000000010600788c */ /* 0x000fd6000bfa5070 */
.L_x_8:
[----:B------:R-:W3:Y:S01]  /*0500*/  SHFL.IDX PT, R0, R96, RZ, 0x1f ;  /* 0x00001fff60007589 */ /* 0x000ee200000e0000 */
[----:B------:R-:W-:-:S04]  /*0510*/  UISETP.NE.AND UP1, UPT, UR10, 0x2, UPT ;  /* 0x000000020a00788c */ /* 0x000fc8000bf25270 */
[----:B------:R-:W-:Y:S02]  /*0520*/  UISETP.EQ.AND UP2, UPT, UR5, URZ, !UP1 ;  /* 0x000000ff0500728c */ /* 0x000fe4000cf42270 */
[----:B------:R-:W-:-:S04]  /*0530*/  USEL UR6, URZ, 0x1, UP1 ;  /* 0x00000001ff067887 */ /* 0x000fc80008800000 */
[----:B------:R-:W-:Y:S02]  /*0540*/  PLOP3.LUT P5, PT, P1, PT, UP2, 0x80, 0x8 ;  /* 0x000000000008781c */ /* 0x000fe40000faf028 */
[----:B---3--:R-:W-:-:S13]  /*0550*/  ISETP.NE.AND P0, PT, R0, RZ, PT ;  /* 0x000000ff0000720c */ /* 0x008fda0003f05270 */
[----:B------:R-:W-:Y:S05]  /*0560*/  @P0 BRA `(.L_x_9) ;  /* 0x0000000000440947 */ /* 0x000fea0003800000 */
[----:B------:R-:W-:Y:S01]  /*0570*/  UMOV UR8, 0x400 ;  /* 0x0000040000087882 */ /* 0x000fe20000000000 */
[----:B------:R-:W-:Y:S01]  /*0580*/  UMOV UR7, 0x1 ;  /* 0x0000000100077882 */ /* 0x000fe20000000000 */
[----:B------:R-:W-:Y:S02]  /*0590*/  ULEA UR8, UR37, UR8, 0x18 ;  /* 0x0000000825087291 */ /* 0x000fe4000f8ec0ff */
[----:B------:R-:W-:-:S04]  /*05a0*/  UIADD3 UR12, UPT, UPT, -UR7, 0x100000, URZ ;  /* 0x00100000070c7890 */ /* 0x000fc8000fffe1ff */
[----:B------:R-:W-:Y:S02]  /*05b0*/  USHF.L.U32 UR13, UR12, 0xb, URZ ;  /* 0x0000000b0c0d7899 */ /* 0x000fe400080006ff */
[----:B------:R-:W-:Y:S01]  /*05c0*/  USHF.L.U32 UR12, UR12, 0x1, URZ ;  /* 0x000000010c0c7899 */ /* 0x000fe200080006ff */
[----:B------:R-:W-:Y:S01]  /*05d0*/  ELECT P0, URZ, PT ;  /* 0x0000000000ff782f */ /* 0x000fe20003800000 */
[----:B------:R-:W3:Y:S10]  /*05e0*/  FENCE.VIEW.ASYNC.S ;  /* 0x00000000000073c6 */ /* 0x000ef40000000000 */
[----:B---3--:R3:W4:Y:S01]  /*05f0*/  SYNCS.EXCH.64 URZ, [UR8], UR12 ;  /* 0x0000000c08ff75b2 */ /* 0x0087220008000100 */
[----:B------:R3:W1:Y:S01]  /*0600*/  SYNCS.EXCH.64 URZ, [UR8+0x20], UR12 ;  /* 0x0000200c08ff75b2 */ /* 0x0006620008000100 */
[----:B------:R3:W1:Y:S01]  /*0610*/  SYNCS.EXCH.64 URZ, [UR8+0x8], UR12 ;  /* 0x0000080c08ff75b2 */ /* 0x0006620008000100 */
[----:B------:R3:W1:Y:S01]  /*0620*/  SYNCS.EXCH.64 URZ, [UR8+0x28], UR12 ;  /* 0x0000280c08ff75b2 */ /* 0x0006620008000100 */
[----:B------:R3:W1:Y:S01]  /*0630*/  SYNCS.EXCH.64 URZ, [UR8+0x10], UR12 ;  /* 0x0000100c08ff75b2 */ /* 0x0006620008000100 */
[----:B------:R3:W1:Y:S01]  /*0640*/  SYNCS.EXCH.64 URZ, [UR8+0x30], UR12 ;  /* 0x0000300c08ff75b2 */ /* 0x0006620008000100 */
[----:B------:R3:W1:Y:S01]  /*0650*/  SYNCS.EXCH.64 URZ, [UR8+0x18], UR12 ;  /* 0x0000180c08ff75b2 */ /* 0x0006620008000100 */
[----:B------:R3:W1:Y:S01]  /*0660*/  SYNCS.EXCH.64 URZ, [UR8+0x38], UR12 ;  /* 0x0000380c08ff75b2 */ /* 0x0006620008000100 */
[----:B------:R-:W-:Y:S01]  /*0670*/  NOP ;  /* 0x0000000000007918 */ /* 0x000fe20000000000 */
.L_x_9:
[----:B------:R-:W2:Y:S01]  /*0680*/  SHFL.IDX PT, R0, R96, RZ, 0x1f ;  /* 0x00001fff60007589 */ /* 0x000ea200000e0000 */
[----:B------:R-:W-:Y:S01]  /*0690*/  NOP ;  /* 0x0000000000007918 */ /* 0x000fe20000000000 */
[----:B--2---:R-:W-:-:S13]  /*06a0*/  ISETP.NE.AND P0, PT, R0, 0x1, PT ;  /* 0x000000010000780c */ /* 0x004fda0003f05270 */
[----:B------:R-:W-:Y:S05]  /*06b0*/  @P0 BRA `(.L_x_10) ;  /* 0x0000000000540947 */ /* 0x000fea0003800000 */
[----:B------:R-:W-:Y:S01]  /*06c0*/  UMOV UR9, 0x400 ;  /* 0x0000040000097882 */ /* 0x000fe20000000000 */
[----:B---3--:R-:W-:Y:S01]  /*06d0*/  UMOV UR8, 0x20 ;  /* 0x0000002000087882 */ /* 0x008fe20000000000 */
[----:B------:R-:W-:Y:S01]  /*06e0*/  UMOV UR7, 0x80 ;  /* 0x0000008000077882 */ /* 0x000fe20000000000 */
[----:B------:R-:W-:Y:S02]  /*06f0*/  ULEA UR9, UR37, UR9, 0x18 ;  /* 0x0000000925097291 */ /* 0x000fe4000f8ec0ff */
[----:B------:R-:W-:-:S04]  /*0700*/  UIADD3 UR12, UPT, UPT, -UR8, 0x100000, URZ ;  /* 0x00100000080c7890 */ /* 0x000fc8000fffe1ff */
[----:B------:R-:W-:Y:S02]  /*0710*/  USHF.L.U32 UR13, UR12, 0xb, URZ ;  /* 0x0000000b0c0d7899 */ /* 0x000fe400080006ff */
[----:B------:R-:W-:Y:S02]  /*0720*/  USHF.L.U32 UR12, UR12, 0x1, URZ ;  /* 0x000000010c0c7899 */ /* 0x000fe400080006ff */
[----:B------:R-:W-:-:S04]  /*0730*/  UIADD3 UR14, UPT, UPT, -UR7, 0x100000, URZ ;  /* 0x00100000070e7890 */ /* 0x000fc8000fffe1ff */
[----:B------:R-:W-:Y:S02]  /*0740*/  USHF.L.U32 UR15, UR14, 0xb, URZ ;  /* 0x0000000b0e0f7899 */ /* 0x000fe400080006ff */
[----:B------:R-:W-:Y:S01]  /*0750*/  USHF.L.U32 UR14, UR14, 0x1, URZ ;  /* 0x000000010e0e7899 */ /* 0x000fe200080006ff */
[----:B------:R-:W-:Y:S01]  /*0760*/  ELECT P0, URZ, PT ;  /* 0x0000000000ff782f */ /* 0x000fe20003800000 */
[----:B------:R-:W2:Y:S02]  /*0770*/  FENCE.VIEW.ASYNC.S ;  /* 0x00000000000073c6 */ /* 0x000ea40000000000 */
[----:B--2---:R2:W3:Y:S08]  /*0780*/  SYNCS.EXCH.64 URZ, [UR9+0x40], UR12 ;  /* 0x0000400c09ff75b2 */ /* 0x0044f00008000100 */
        /* <DEDUP_REMOVED lines=8> */
.L_x_10:
[----:B------:R-:W4:Y:S01]  /*0810*/  SHFL.IDX PT, R0, R96, RZ, 0x1f ;  /* 0x00001fff60007589 */ /* 0x000f2200000e0000 */
[----:B------:R-:W-:Y:S01]  /*0820*/  NOP ;  /* 0x0000000000007918 */ /* 0x000fe20000000000 */
[----:B----4-:R-:W-:-:S13]  /*0830*/  ISETP.NE.AND P0, PT, R0, 0x3, PT ;  /* 0x000000030000780c */ /* 0x010fda0003f05270 */
[----:B------:R-:W-:Y:S05]  /*0840*/  @P0 BRA `(.L_x_11) ;  /* 0x00000000002c0947 */ /* 0x000fea0003800000 */
[----:B---3--:R-:W-:Y:S01]  /*0850*/  UMOV UR8, 0x400 ;  /* 0x0000040000087882 */ /* 0x008fe20000000000 */
[----:B------:R-:W-:Y:S01]  /*0860*/  UMOV UR7, 0x20 ;  /* 0x0000002000077882 */ /* 0x000fe20000000000 */
[----:B------:R-:W-:Y:S02]  /*0870*/  ULEA UR8, UR37, UR8, 0x18 ;  /* 0x0000000825087291 */ /* 0x000fe4000f8ec0ff */
[----:B--2---:R-:W-:-:S04]  /*0880*/  UIADD3 UR12, UPT, UPT, -UR7, 0x100000, URZ ;  /* 0x00100000070c7890 */ /* 0x004fc8000fffe1ff */
[----:B------:R-:W-:Y:S02]  /*0890*/  USHF.L.U32 UR13, UR12, 0xb, URZ ;  /* 0x0000000b0c0d7899 */ /* 0x000fe400080006ff */
[----:B------:R-:W-:Y:S01]  /*08a0*/  USHF.L.U32 UR12, UR12, 0x1, URZ ;  /* 0x000000010c0c7899 */ /* 0x000fe200080006ff */
[----:B------:R-:W-:Y:S01]  /*08b0*/  ELECT P0, URZ, PT ;  /* 0x0000000000ff782f */ /* 0x000fe20003800000 */
[----:B------:R-:W2:Y:S10]  /*08c0*/  FENCE.VIEW.ASYNC.S ;  /* 0x00000000000073c6 */ /* 0x000eb40000000000 */
[----:B--2---:R4:W2:Y:S01]  /*08d0*/  SYNCS.EXCH.64 URZ, [UR8+0x80], UR12 ;  /* 0x0000800c08ff75b2 */ /* 0x0048a20008000100 */
[----:B------:R4:W3:Y:S02]  /*08e0*/  SYNCS.EXCH.64 URZ, [UR8+0x88], UR12 ;  /* 0x0000880c08ff75b2 */ /* 0x0008e40008000100 */
[----:B----4-:R-:W-:Y:S01]  /*08f0*/  NOP ;  /* 0x0000000000007918 */ /* 0x010fe20000000000 */
.L_x_11:
[----:B------:R-:W4:Y:S01]  /*0900*/  SHFL.IDX PT, R0, R96, RZ, 0x1f ;  /* 0x00001fff60007589 */ /* 0x000f2200000e0000 */
[----:B------:R-:W-:Y:S01]  /*0910*/  NOP ;  /* 0x0000000000007918 */ /* 0x000fe20000000000 */
[----:B----4-:R-:W-:-:S13]  /*0920*/  ISETP.NE.AND P0, PT, R0, 0x4, PT ;  /* 0x000000040000780c */ /* 0x010fda0003f05270 */
[----:B------:R-:W-:Y:S05]  /*0930*/  @P0 BRA `(.L_x_12) ;  /* 0x0000000000480947 */ /* 0x000fea0003800000 */
[----:B--2---:R-:W-:Y:S01]  /*0940*/  UMOV UR9, 0x1e0 ;  /* 0x000001e000097882 */ /* 0x004fe20000000000 */
[----:B---3--:R-:W-:Y:S01]  /*0950*/  UMOV UR8, 0x400 ;  /* 0x0000040000087882 */ /* 0x008fe20000000000 */
[----:B------:R-:W-:Y:S01]  /*0960*/  USEL UR9, UR9, 0x1a0, UP5 ;  /* 0x000001a009097887 */ /* 0x000fe2000a800000 */
        /* <DEDUP_REMOVED lines=10> */
[----:B--2---:R4:W2:Y:S08]  /*0a10*/  SYNCS.EXCH.64 URZ, [UR8+0x90], UR12 ;  /* 0x0000900c08ff75b2 */ /* 0x0048b00008000100 */
[----:B------:R4:W3:Y:S01]  /*0a20*/  SYNCS.EXCH.64 URZ, [UR8+0xa0], UR14 ;  /* 0x0000a00e08ff75b2 */ /* 0x0008e20008000100 */
[----:B------:R4:W1:Y:S01]  /*0a30*/  SYNCS.EXCH.64 URZ, [UR8+0x98], UR12 ;  /* 0x0000980c08ff75b2 */ /* 0x0008620008000100 */
[----:B------:R4:W1:Y:S02]  /*0a40*/  SYNCS.EXCH.64 URZ, [UR8+0xa8], UR14 ;  /* 0x0000a80e08ff75b2 */ /* 0x0008640008000100 */
[----:B----4-:R-:W-:Y:S01]  /*0a50*/  NOP ;  /* 0x0000000000007918 */ /* 0x010fe20000000000 */
.L_x_12:
[----:B------:R-:W4:Y:S01]  /*0a60*/  SHFL.IDX PT, R0, R96, RZ, 0x1f ;  /* 0x00001fff60007589 */ /* 0x000f2200000e0000 */
[----:B------:R-:W-:Y:S01]  /*0a70*/  NOP ;  /* 0x0000000000007918 */ /* 0x000fe20000000000 */
[----:B----4-:R-:W-:-:S13]  /*0a80*/  ISETP.NE.AND P0, PT, R0, 0x5, PT ;  /* 0x000000050000780c */ /* 0x010fda0003f05270 */
[----:B------:R-:W-:Y:S05]  /*0a90*/  @P0 BRA `(.L_x_13) ;  /* 0x0000000000540947 */ /* 0x000fea0003800000 */
[----:B--2---:R-:W-:Y:S01]  /*0aa0*/  UMOV UR9, 0x400 ;  /* 0x0000040000097882 */ /* 0x004fe20000000000 */
        /* <DEDUP_REMOVED lines=14> */
[----:B------:R4:W1:Y:S01]  /*0b90*/  SYNCS.EXCH.64 URZ, [UR9+0xd8], UR14 ;  /* 0x0000d80e09ff75b2 */ /* 0x0008620008000100 */
[----:B------:R4:W1:Y:S01]  /*0ba0*/  SYNCS.EXCH.64 URZ, [UR9+0xc0], UR12 ;  /* 0x0000c00c09ff75b2 */ /* 0x0008620008000100 */
[----:B------:R4:W1:Y:S01]  /*0bb0*/  SYNCS.EXCH.64 URZ, [UR9+0xe0], UR14 ;  /* 0x0000e00e09ff75b2 */ /* 0x0008620008000100 */
[----:B------:R4:W1:Y:S01]  /*0bc0*/  SYNCS.EXCH.64 URZ, [UR9+0xc8], UR12 ;  /* 0x0000c80c09ff75b2 */ /* 0x0008620008000100 */
[----:B------:R4:W1:Y:S02]  /*0bd0*/  SYNCS.EXCH.64 URZ, [UR9+0xe8], UR14 ;  /* 0x0000e80e09ff75b2 */ /* 0x0008640008000100 */
[----:B----4-:R-:W-:Y:S01]  /*0be0*/  NOP ;  /* 0x0000000000007918 */ /* 0x010fe20000000000 */
.L_x_13:
[----:B------:R-:W4:Y:S01]  /*0bf0*/  SHFL.IDX PT, R0, R96, RZ, 0x1f ;  /* 0x00001fff60007589 */ /* 0x000f2200000e0000 */
[----:B------:R-:W-:Y:S01]  /*0c00*/  ISETP.NE.OR P1, PT, RZ, UR10, !P1 ;  /* 0x0000000aff007c0c */ /* 0x000fe2000cf25670 */
        /* <DEDUP_REMOVED lines=12> */
[----:B------:R4:W3:Y:S01]  /*0cd0*/  SYNCS.EXCH.64 URZ, [UR8+0x100], UR12 ;  /* 0x0001000c08ff75b2 */ /* 0x0008e20008000100 */
[----:B------:R4:W1:Y:S01]  /*0ce0*/  SYNCS.EXCH.64 URZ, [UR8+0xf8], UR12 ;  /* 0x0000f80c08ff75b2 */ /* 0x0008620008000100 */
[----:B------:R4:W1:Y:S02]  /*0cf0*/  SYNCS.EXCH.64 URZ, [UR8+0x108], UR12 ;  /* 0x0001080c08ff75b2 */ /* 0x0008640008000100 */
[----:B----4-:R-:W-:Y:S01]  /*0d00*/  NOP ;  /* 0x0000000000007918 */ /* 0x010fe20000000000 */
.L_x_14:
[----:B------:R-:W-:Y:S01]  /*0d10*/  VOTEU.ALL UP1, P1 ;  /* 0x0000000000ff7886 */ /* 0x000fe20000820000 */
[----:B---3--:R-:W3:Y:S01]  /*0d20*/  LDCU UR8, c[0x0][0x36c] ;  /* 0x00006d80ff0877ac */ /* 0x008ee20008000800 */
[----:B------:R-:W-:Y:S01]  /*0d30*/  NOP ;  /* 0x0000000000007918 */ /* 0x000fe20000000000 */
[----:B------:R-:W-:Y:S01]  /*0d40*/  LOP3.LUT R10, R105, 0x1f, RZ, 0xc0, !PT ;  /* 0x0000001f690a7812 */ /* 0x000fe200078ec0ff */
[----:B--2---:R-:W-:Y:S01]  /*0d50*/  UMOV UR12, 0x20 ;  /* 0x00000020000c7882 */ /* 0x004fe20000000000 */
[----:B------:R-:W-:Y:S01]  /*0d60*/  @!UP1 UMOV UR7, 0x400 ;  /* 0x0000040000079882 */ /* 0x000fe20000000000 */
[----:B------:R-:W-:-:S04]  /*0d70*/  @!UP1 UIADD3 UR12, UPT, UPT, -UR12, 0x100000, URZ ;  /* 0x001000000c0c9890 */ /* 0x000fc8000fffe1ff */
[----:B------:R-:W-:Y:S02]  /*0d80*/  @!UP1 USHF.L.U32 UR13, UR12, 0xb, URZ ;  /* 0x0000000b0c0d9899 */ /* 0x000fe400080006ff */
[----:B------:R-:W-:Y:S02]  /*0d90*/  @!UP1 USHF.L.U32 UR12, UR12, 0x1, URZ ;  /* 0x000000010c0c9899 */ /* 0x000fe400080006ff */
[----:B------:R-:W-:Y:S01]  /*0da0*/  @!UP1 ULEA UR7, UR37, UR7, 0x18 ;  /* 0x0000000725079291 */ /* 0x000fe2000f8ec0ff */
[----:B------:R-:W-:Y:S01]  /*0db0*/  VOTEU.ALL UP1, P1 ;  /* 0x0000000000ff7886 */ /* 0x000fe20000820000 */
[----:B------:R-:W-:Y:S01]  /*0dc0*/  UISETP.NE.AND UP4, UPT, UR10, URZ, UPT ;  /* 0x000000ff0a00728c */ /* 0x000fe2000bf85270 */
[----:B------:R-:W2:Y:S09]  /*0dd0*/  FENCE.VIEW.ASYNC.S ;  /* 0x00000000000073c6 */ /* 0x000eb20000000000 */
[----:B--2---:R2:W4:Y:S01]  /*0de0*/  @!UP1 SYNCS.EXCH.64 URZ, [UR7+0x110], UR12 ;  /* 0x0001100c07ff95b2 */ /* 0x0045220008000100 */
[----:B---3--:R-:W-:-:S09]  /*0df0*/  UISETP.EQ.U32.AND UP1, UPT, UR8, 0x1, UPT ;  /* 0x000000010800788c */ /* 0x008fd2000bf22070 */
[----:B------:R-:W-:Y:S05]  /*0e00*/  BRA.U !UP1, `(.L_x_15) ;  /* 0x0000000109087547 */ /* 0x000fea000b800000 */
[----:B-1--4-:R-:W-:Y:S01]  /*0e10*/  UCGABAR_ARV ;  /* 0x00000000000079c7 */ /* 0x012fe20008000000 */
[----:B------:R-:W-:Y:S05]  /*0e20*/  BRA `(.L_x_16) ;  /* 0x0000000000047947 */ /* 0x000fea0003800000 */
.L_x_15:
[----:B-1--4-:R-:W-:Y:S01]  /*0e30*/  NOP ;  /* 0x0000000000007918 */ /* 0x012fe20000000000 */
.L_x_16:
[----:B------:R-:W1:Y:S01]  /*0e40*/  S2R R15, SR_CTAID.Y ;  /* 0x00000000000f7919 */ /* 0x000e620000002600 */
[----:B------:R-:W-:-:S05]  /*0e50*/  CS2R.32 R91, SR_CgaSize ;  /* 0x00000000005b7805 */ /* 0x000fca0000008a00 */
[----:B------:R-:W-:-:S05]  /*0e60*/  IMAD R91, R91, -0xa0, RZ ;  /* 0xffffff605b5b7824 */ /* 0x000fca00078e02ff */
[----:B--2---:R-:W-:-:S14]  /*0e70*/  R2UR UR7, R91 ;  /* 0x000000005b0772ca */ /* 0x004fdc00000e0000 */
[----:B------:R-:W2:Y:S01]  /*0e80*/  LDCU UR7, c[0x0][UR7+0x2b4] ;  /* 0x00005680070777ac */ /* 0x000ea20008000800 */
[----:B------:R-:W-:-:S05]  /*0e90*/  CS2R.32 R0, SR_CgaSize ;  /* 0x0000000000007805 */ /* 0x000fca0000008a00 */
[----:B------:R-:W-:-:S06]  /*0ea0*/  IMAD R0, R0, -0xa0, RZ ;  /* 0xffffff6000007824 */ /* 0x000fcc00078e02ff */
[----:B------:R-:W3:Y:S01]  /*0eb0*/  LDC R0, c[0x0][R0+0x2a4] ;  /* 0x0000a90000007b82 */ /* 0x000ee20000000800 */
[----:B------:R-:W-:Y:S01]  /*0ec0*/  PRMT R8, RZ, 0x7610, R8 ;  /* 0x00007610ff087816 */ /* 0x000fe20000000008 */
[----:B------:R-:W4:Y:S01]  /*0ed0*/  S2R R9, SR_CTAID.X ;  /* 0x0000000000097919 */ /* 0x000f220000002500 */
[----:B------:R-:W-:-:S05]  /*0ee0*/  CS2R.32 R91, SR_CgaSize ;  /* 0x00000000005b7805 */ /* 0x000fca0000008a00 */
[----:B------:R-:W-:-:S05]  /*0ef0*/  IMAD R91, R91, -0xa0, RZ ;  /* 0xffffff605b5b7824 */ /* 0x000fca00078e02ff */
[----:B------:R-:W-:-:S14]  /*0f00*/  R2UR UR8, R91 ;  /* 0x000000005b0872ca */ /* 0x000fdc00000e0000 */
[----:B------:R-:W3:Y:S01]  /*0f10*/  LDCU UR8, c[0x0][UR8+0x2b0] ;  /* 0x00005600080877ac */ /* 0x000ee20008000800 */
[----:B------:R-:W-:Y:S01]  /*0f20*/  UISETP.NE.AND UP2, UPT, UR10, 0x2, UPT ;  /* 0x000000020a00788c */ /* 0x000fe2000bf45270 */
[----:B------:R-:W2:Y:S01]  /*0f30*/  LDC R11, c[0x0][0xb24] ;  /* 0x0002c900ff0b7b82 */ /* 0x000ea20000000800 */
[----:B------:R-:W-:-:S05]  /*0f40*/  CS2R.32 R2, SR_CgaSize ;  /* 0x0000000000027805 */ /* 0x000fca0000008a00 */
[----:B------:R-:W-:-:S06]  /*0f50*/  IMAD R2, R2, -0xa0, RZ ;  /* 0xffffff6002027824 */ /* 0x000fcc00078e02ff */
[----:B------:R-:W3:Y:S08]  /*0f60*/  LDC R2, c[0x0][R2+0x2a0] ;  /* 0x0000a80002027b82 */ /* 0x000ef00000000800 */
[----:B------:R-:W3:Y:S01]  /*0f70*/  LDC R40, c[0x0][0xb24] ;  /* 0x0002c900ff287b82 */ /* 0x000ee20000000800 */
[----:B-1----:R-:W-:-:S07]  /*0f80*/  I2FP.F32.U32 R90, R15 ;  /* 0x0000000f005a7245 */ /* 0x002fce0000201000 */
[----:B------:R-:W1:Y:S01]  /*0f90*/  S2UR UR36, SR_CTAID.Z ;  /* 0x00000000002479c3 */ /* 0x000e620000002700 */
[----:B--2---:R-:W-:Y:S01]  /*0fa0*/  ISETP.GE.AND P0, PT, R11, 0x1, PT ;  /* 0x000000010b00780c */ /* 0x004fe20003f06270 */
[----:B----4-:R-:W-:Y:S01]  /*0fb0*/  IMAD.MOV.U32 R14, RZ, RZ, R9 ;  /* 0x000000ffff0e7224 */ /* 0x010fe200078e0009 */
[----:B------:R-:W-:Y:S01]  /*0fc0*/  I2FP.F32.U32 R91, R9 ;  /* 0x00000009005b7245 */ /* 0x000fe20000201000 */
[----:B------:R-:W-:Y:S01]  /*0fd0*/  FMUL R90, R90, UR7 ;  /* 0x000000075a5a7c20 */ /* 0x000fe20008400000 */
[----:B------:R-:W2:Y:S03]  /*0fe0*/  LDCU UR7, c[0x0][0xb30] ;  /* 0x00016600ff0777ac */ /* 0x000ea60008000800 */
[----:B---3--:R-:W-:Y:S02]  /*0ff0*/  FMUL R91, R91, UR8 ;  /* 0x000000085b5b7c20 */ /* 0x008fe40008400000 */
[----:B------:R-:W3:Y:S08]  /*1000*/  F2I.U32.TRUNC.NTZ R90, R90 ;  /* 0x0000005a005a7305 */ /* 0x000ef0000020f000 */
[----:B------:R-:W4:Y:S01]  /*1010*/  F2I.U32.TRUNC.NTZ R91, R91 ;  /* 0x0000005b005b7305 */ /* 0x000f22000020f000 */
[----:B--2---:R-:W-:Y:S01]  /*1020*/  UISETP.NE.AND UP3, UPT, UR7, 0x1, UPT ;  /* 0x000000010700788c */ /* 0x004fe2000bf65270 */
[----:B---3--:R-:W-:-:S05]  /*1030*/  IADD3 R90, PT, PT, -R90, RZ, RZ ;  /* 0x000000ff5a5a7210 */ /* 0x008fca0007ffe1ff */
[----:B------:R-:W-:Y:S01]  /*1040*/  IMAD R90, R0, R90, R15 ;  /* 0x0000005a005a7224 */ /* 0x000fe200078e020f */
[----:B------:R-:W-:Y:S01]  /*1050*/  PRMT R0, RZ, 0x7610, R0 ;  /* 0x00007610ff007816 */ /* 0x000fe20000000000 */
[----:B----4-:R-:W-:-:S04]  /*1060*/  IMAD.MOV R91, RZ, RZ, -R91 ;  /* 0x000000ffff5b7224 */ /* 0x010fc800078e0a5b */
[----:B------:R-:W-:Y:S01]  /*1070*/  IMAD R91, R2, R91, R9 ;  /* 0x0000005b025b7224 */ /* 0x000fe200078e0209 */
[----:B-1----:R-:W-:Y:S06]  /*1080*/  BRA.U UP4, `(.L_x_17) ;  /* 0x0000000104247547 */ /* 0x002fec000b800000 */
[----:B------:R-:W-:Y:S01]  /*1090*/  ISETP.NE.AND P1, PT, R90, RZ, PT ;  /* 0x000000ff5a00720c */ /* 0x000fe20003f25270 */
[----:B------:R-:W-:Y:S01]  /*10a0*/  IMAD.MOV.U32 R0, RZ, RZ, 0x3 ;  /* 0x00000003ff007424 */ /* 0x000fe200078e00ff */
[C---:B------:R-:W-:Y:S02]  /*10b0*/  LOP3.LUT R2, R91.reuse, 0xfffffffe, RZ, 0xc0, !PT ;  /* 0xfffffffe5b027812 */ /* 0x040fe400078ec0ff */
[----:B------:R-:W-:Y:S02]  /*10c0*/  ISETP.LT.U32.OR P1, PT, R91, 0x2, !P1 ;  /* 0x000000025b00780c */ /* 0x000fe40004f21470 */
[----:B------:R-:W-:Y:S02]  /*10d0*/  SHF.L.U32 R0, R0, R2, RZ ;  /* 0x0000000200007219 */ /* 0x000fe400000006ff */
[----:B------:R-:W-:Y:S02]  /*10e0*/  SEL R4, RZ, 0x1, !P1 ;  /* 0x00000001ff047807 */ /* 0x000fe40004800000 */
[----:B------:R-:W-:-:S05]  /*10f0*/  SEL R3, RZ, 0x2, !P1 ;  /* 0x00000002ff037807 */ /* 0x000fca0004800000 */
[----:B------:R-:W-:-:S05]  /*1100*/  IMAD.IADD R3, R4, 0x1, R3 ;  /* 0x0000000104037824 */ /* 0x000fca00078e0203 */
[----:B------:R-:W-:Y:S02]  /*1110*/  PRMT R8, R3, 0x7610, R8 ;  /* 0x0000761003087816 */ /* 0x000fe40000000008 */
.L_x_17:
[----:B------:R-:W-:Y:S05]  /*1120*/  @!P0 BRA `(.L_x_18) ;  /* 0x0000000000b88947 */ /* 0x000fea0003800000 */
[----:B------:R-:W1:Y:S01]  /*1130*/  LDC.64 R4, c[0x0][0xb18] ;  /* 0x0002c600ff047b82 */ /* 0x000e620000000a00 */
[----:B------:R-:W-:-:S07]  /*1140*/  ISETP.NE.AND P0, PT, R11, 0x1, PT ;  /* 0x000000010b00780c */ /* 0x000fce0003f05270 */
[----:B------:R-:W2:Y:S08]  /*1150*/  LDC R14, c[0x0][0xb0c] ;  /* 0x0002c300ff0e7b82 */ /* 0x000eb00000000800 */
[----:B------:R-:W3:Y:S08]  /*1160*/  LDC R16, c[0x0][0x370] ;  /* 0x0000dc00ff107b82 */ /* 0x000ef00000000800 */
[----:B------:R-:W4:Y:S01]  /*1170*/  LDC R13, c[0x0][0x374] ;  /* 0x0000dd00ff0d7b82 */ /* 0x000f220000000800 */
[----:B-1----:R-:W-:-:S07]  /*1180*/  ISETP.NE.AND P1, PT, R4, 0x1, PT ;  /* 0x000000010400780c */ /* 0x002fce0003f25270 */
[----:B------:R-:W3:Y:S01]  /*1190*/  LDC.64 R6, c[0x0][0xb10] ;  /* 0x0002c400ff067b82 */ /* 0x000ee20000000a00 */
[----:B--2---:R-:W-:-:S07]  /*11a0*/  ISETP.NE.AND P2, PT, R14, 0x1, PT ;  /* 0x000000010e00780c */ /* 0x004fce0003f45270 */
[----:B------:R-:W1:Y:S08]  /*11b0*/  LDC R12, c[0x0][0xb20] ;  /* 0x0002c800ff0c7b82 */ /* 0x000e700000000800 */
[----:B------:R-:W2:Y:S01]  /*11c0*/  LDC.64 R2, c[0x0][0xb28] ;  /* 0x0002ca00ff027b82 */ /* 0x000ea20000000a00 */
[----:B----4-:R-:W-:-:S04]  /*11d0*/  IMAD.HI.U32 R17, R13, R5, RZ ;  /* 0x000000050d117227 */ /* 0x010fc800078e00ff */
[----:B------:R-:W-:-:S04]  /*11e0*/  IMAD.HI.U32 R5, R15, R5, RZ ;  /* 0x000000050f057227 */ /* 0x000fc800078e00ff */
[----:B---3--:R-:W-:-:S05]  /*11f0*/  IMAD.HI.U32 R18, R16, R6, RZ ;  /* 0x0000000610127227 */ /* 0x008fca00078e00ff */
[-C--:B------:R-:W-:Y:S01]  /*1200*/  @P2 SHF.R.U32.HI R16, RZ, R7.reuse, R18 ;  /* 0x00000007ff102219 */ /* 0x080fe20000011612 */
[----:B------:R-:W-:Y:S01]  /*1210*/  IMAD.HI.U32 R18, R9, R6, RZ ;  /* 0x0000000609127227 */ /* 0x000fe200078e00ff */
[-C--:B-1----:R-:W-:Y:S02]  /*1220*/  @P1 SHF.R.U32.HI R13, RZ, R12.reuse, R17 ;  /* 0x0000000cff0d1219 */ /* 0x082fe40000011611 */
[----:B------:R-:W-:Y:S02]  /*1230*/  SHF.R.U32.HI R5, RZ, R12, R5 ;  /* 0x0000000cff057219 */ /* 0x000fe40000011605 */
[----:B------:R-:W-:Y:S02]  /*1240*/  SHF.R.U32.HI R18, RZ, R7, R18 ;  /* 0x00000007ff127219 */ /* 0x000fe40000011612 */
[----:B------:R-:W-:Y:S01]  /*1250*/  SEL R5, R15, R5, !P1 ;  /* 0x000000050f057207 */ /* 0x000fe20004800000 */
[----:B--2---:R-:W-:Y:S01]  /*1260*/  IMAD.HI.U32 R17, R13, R2, RZ ;  /* 0x000000020d117227 */ /* 0x004fe200078e00ff */
[----:B------:R-:W-:-:S03]  /*1270*/  SEL R18, R9, R18, !P2 ;  /* 0x0000001209127207 */ /* 0x000fc60005000000 */
[----:B------:R-:W-:Y:S01]  /*1280*/  IMAD.HI.U32 R6, R16, R2, RZ ;  /* 0x0000000210067227 */ /* 0x000fe200078e00ff */
[----:B------:R-:W-:-:S04]  /*1290*/  @P0 SHF.R.U32.HI R13, RZ, R3, R17 ;  /* 0x00000003ff0d0219 */ /* 0x000fc80000011611 */
[----:B------:R-:W-:Y:S01]  /*12a0*/  @P0 SHF.R.U32.HI R16, RZ, R3, R6 ;  /* 0x00000003ff100219 */ /* 0x000fe20000011606 */
[----:B------:R-:W-:-:S04]  /*12b0*/  IMAD R13, R13, R11, RZ ;  /* 0x0000000b0d0d7224 */ /* 0x000fc800078e02ff */
[----:B------:R-:W-:Y:S01]  /*12c0*/  IMAD R6, R16, R11, RZ ;  /* 0x0000000b10067224 */ /* 0x000fe200078e02ff */
[----:B------:R-:W-:-:S04]  /*12d0*/  ISETP.GE.AND P1, PT, R5, R13, PT ;  /* 0x0000000d0500720c */ /* 0x000fc80003f26270 */
[----:B------:R-:W-:Y:S01]  /*12e0*/  ISETP.GE.OR P1, PT, R18, R6, P1 ;  /* 0x000000061200720c */ /* 0x000fe20000f26670 */
[----:B------:R-:W-:-:S05]  /*12f0*/  IMAD.HI.U32 R6, R5, R2, RZ ;  /* 0x0000000205067227 */ /* 0x000fca00078e00ff */
[----:B------:R-:W-:-:S04]  /*1300*/  SHF.R.U32.HI R6, RZ, R3, R6 ;  /* 0x00000003ff067219 */ /* 0x000fc80000011606 */
[----:B------:R-:W-:-:S03]  /*1310*/  SEL R6, R5, R6, !P0 ;  /* 0x0000000605067207 */ /* 0x000fc60004000000 */
[----:B------:R-:W-:Y:S01]  /*1320*/  @!P1 IMAD.HI.U32 R7, R18, R2, RZ ;  /* 0x0000000212079227 */ /* 0x000fe200078e00ff */
[----:B------:R-:W-:-:S04]  /*1330*/  IADD3 R2, PT, PT, -R6, RZ, RZ ;  /* 0x000000ff06027210 */ /* 0x000fc80007ffe1ff */
[----:B------:R-:W-:Y:S01]  /*1340*/  @!P1 SHF.R.U32.HI R3, RZ, R3, R7 ;  /* 0x00000003ff039219 */ /* 0x000fe20000011607 */
[----:B------:R-:W-:Y:S01]  /*1350*/  IMAD R2, R11, R2, R5 ;  /* 0x000000020b027224 */ /* 0x000fe200078e0205 */
[----:B------:R-:W-:Y:S02]  /*1360*/  IADD3 R7, PT, PT, -R5, RZ, RZ ;  /* 0x000000ff05077210 */ /* 0x000fe40007ffe1ff */
[----:B------:R-:W-:-:S03]  /*1370*/  @!P1 SEL R3, R18, R3, !P0 ;  /* 0x0000000312039207 */ /* 0x000fc60004000000 */
[----:B------:R-:W-:Y:S02]  /*1380*/  IMAD R7, R4, R7, R15 ;  /* 0x0000000704077224 */ /* 0x000fe400078e020f */
[--C-:B------:R-:W-:Y:S02]  /*1390*/  @!P1 IMAD.IADD R6, R6, 0x1, -R3.reuse ;  /* 0x0000000106069824 */ /* 0x100fe400078e0a03 */
[----:B------:R-:W-:Y:S01]  /*13a0*/  @!P1 IMAD R3, R2, R16, R3 ;  /* 0x0000001002039224 */ /* 0x000fe200078e0203 */
[----:B------:R-:W-:Y:S01]  /*13b0*/  IADD3 R2, PT, PT, -R18, RZ, RZ ;  /* 0x000000ff12027210 */ /* 0x000fe20007ffe1ff */
[----:B------:R-:W-:Y:S02]  /*13c0*/  @!P1 IMAD R5, R6, R11, R18 ;  /* 0x0000000b06059224 */ /* 0x000fe400078e0212 */
[----:B------:R-:W-:Y:S02]  /*13d0*/  @!P1 IMAD.MOV.U32 R18, RZ, RZ, R3 ;  /* 0x000000ffff129224 */ /* 0x000fe400078e0003 */
[----:B------:R-:W-:-:S02]  /*13e0*/  IMAD R2, R14, R2, R9 ;  /* 0x000000020e027224 */ /* 0x000fc400078e0209 */
[----:B------:R-:W-:Y:S02]  /*13f0*/  IMAD R15, R5, R4, R7 ;  /* 0x00000004050f7224 */ /* 0x000fe400078e0207 */
[----:B------:R-:W-:Y:S02]  /*1400*/  IMAD R14, R18, R14, R2 ;  /* 0x0000000e120e7224 */ /* 0x000fe400078e0202 */
.L_x_18:
[----:B------:R-:W-:Y:S05]  /*1410*/  BRA.U UP3, `(.L_x_19) ;  /* 0x0000000103407547 */ /* 0x000fea000b800000 */
[----:B------:R-:W1:Y:S08]  /*1420*/  LDC.64 R4, c[0x0][0xb10] ;  /* 0x0002c400ff047b82 */ /* 0x000e700000000a00 */
[----:B------:R-:W2:Y:S08]  /*1430*/  LDC.64 R2, c[0x0][0xb18] ;  /* 0x0002c600ff027b82 */ /* 0x000eb00000000a00 */
[----:B------:R-:W3:Y:S08]  /*1440*/  LDC R6, c[0x0][0xb20] ;  /* 0x0002c800ff067b82 */ /* 0x000ef00000000800 */
[----:B------:R-:W4:Y:S01]  /*1450*/  LDC R7, c[0x0][0xb0c] ;  /* 0x0002c300ff077b82 */ /* 0x000f220000000800 */
[----:B-1----:R-:W-:-:S05]  /*1460*/  IMAD.HI.U32 R4, R14, R4, RZ ;  /* 0x000000040e047227 */ /* 0x002fca00078e00ff */
[----:B------:R-:W-:Y:S01]  /*1470*/  SHF.R.U32.HI R4, RZ, R5, R4 ;  /* 0x00000005ff047219 */ /* 0x000fe20000011604 */
[----:B--2---:R-:W-:Y:S01]  /*1480*/  IMAD.HI.U32 R3, R15, R3, RZ ;  /* 0x000000030f037227 */ /* 0x004fe200078e00ff */
[----:B------:R-:W-:-:S04]  /*1490*/  ISETP.NE.AND P0, PT, R2, 0x1, PT ;  /* 0x000000010200780c */ /* 0x000fc80003f05270 */
[----:B---3--:R-:W-:-:S04]  /*14a0*/  SHF.R.U32.HI R3, RZ, R6, R3 ;  /* 0x00000006ff037219 */ /* 0x008fc80000011603 */
[----:B------:R-:W-:Y:S02]  /*14b0*/  SEL R3, R15, R3, !P0 ;  /* 0x000000030f037207 */ /* 0x000fe40004000000 */
[----:B----4-:R-:W-:-:S04]  /*14c0*/  ISETP.NE.AND P1, PT, R7, 0x1, PT ;  /* 0x000000010700780c */ /* 0x010fc80003f25270 */
[----:B------:R-:W-:-:S05]  /*14d0*/  SEL R5, R14, R4, !P1 ;  /* 0x000000040e057207 */ /* 0x000fca0004800000 */
[----:B------:R-:W-:Y:S02]  /*14e0*/  IMAD.IADD R4, R3, 0x1, -R5 ;  /* 0x0000000103047824 */ /* 0x000fe400078e0a05 */
[----:B------:R-:W-:Y:S02]  /*14f0*/  IMAD.IADD R3, R5, 0x1, -R3 ;  /* 0x0000000105037824 */ /* 0x000fe400078e0a03 */
[----:B------:R-:W-:Y:S02]  /*1500*/  IMAD R14, R4, R7, R14 ;  /* 0x00000007040e7224 */ /* 0x000fe400078e020e */
[----:B------:R-:W-:Y:S02]  /*1510*/  IMAD R15, R3, R2, R15 ;  /* 0x00000002030f7224 */ /* 0x000fe400078e020f */
.L_x_19:
[----:B------:R-:W-:Y:S05]  /*1520*/  BRA.U !UP1, `(.L_x_20) ;  /* 0x00000001090c7547 */ /* 0x000fea000b800000 */
[----:B------:R-:W-:Y:S01]  /*1530*/  UCGABAR_WAIT ;  /* 0x0000000000007dc7 */ /* 0x000fe20008000000 */
[----:B------:R-:W-:Y:S01]  /*1540*/  CCTL.IVALL ;  /* 0x00000000ff00798f */ /* 0x000fe20002000000 */
[----:B------:R-:W-:Y:S05]  /*1550*/  BRA `(.L_x_21) ;  /* 0x0000000000047947 */ /* 0x000fea0003800000 */
.L_x_20:
[----:B------:R-:W-:Y:S06]  /*1560*/  BAR.SYNC.DEFER_BLOCKING 0x0 ;  /* 0x0000000000007b1d */ /* 0x000fec0000010000 */
.L_x_21:
[----:B------:R-:W-:Y:S05]  /*1570*/  BRA.U UP2, `(.L_x_22) ;  /* 0x00000015020c7547 */ /* 0x000fea000b800000 */
[----:B------:R-:W1:Y:S01]  /*1580*/  LDCU UR4, c[0x0][0x38c] ;  /* 0x00007180ff0477ac */ /* 0x000e620008000800 */
[----:B------:R-:W2:Y:S01]  /*1590*/  LDC R8, c[0x0][0x370] ;  /* 0x0000dc00ff087b82 */ /* 0x000ea20000000800 */
[C---:B------:R-:W-:Y:S01]  /*15a0*/  IMAD.SHL.U32 R19, R9.reuse, 0x80, RZ ;  /* 0x0000008009137824 */ /* 0x040fe200078e00ff */
[----:B------:R-:W-:Y:S01]  /*15b0*/  PLOP3.LUT P1, PT, PT, PT, UP5, 0x80, 0x8 ;  /* 0x000000000008781c */ /* 0x000fe20003f2f058 */
[----:B------:R-:W-:Y:S01]  /*15c0*/  UISETP.NE.AND UP1, UPT, UR10, URZ, UPT ;  /* 0x000000ff0a00728c */ /* 0x000fe2000bf25270 */
[----:B------:R-:W-:Y:S01]  /*15d0*/  ISETP.NE.AND P4, PT, R10, RZ, P5 ;  /* 0x000000ff0a00720c */ /* 0x000fe20002f85270 */
[----:B------:R-:W-:Y:S01]  /*15e0*/  IMAD.SHL.U32 R18, R9, 0x40, RZ ;  /* 0x0000004009127824 */ /* 0x000fe200078e00ff */
[----:B------:R-:W-:Y:S01]  /*15f0*/  PLOP3.LUT P1, PT, P1, PT, PT, 0x8, 0x80 ;  /* 0x000000000080781c */ /* 0x000fe20000f2e170 */
[----:B------:R-:W-:Y:S01]  /*1600*/  IMAD.MOV.U32 R17, RZ, RZ, 0x1 ;  /* 0x00000001ff117424 */ /* 0x000fe200078e00ff */
[----:B------:R-:W3:Y:S01]  /*1610*/  LDC R0, c[0x0][0x374] ;  /* 0x0000dd00ff007b82 */ /* 0x000ee20000000800 */
[----:B------:R-:W-:Y:S01]  /*1620*/  IMAD.MOV.U32 R16, RZ, RZ, RZ ;  /* 0x000000ffff107224 */ /* 0x000fe200078e00ff */
[----:B------:R-:W-:Y:S01]  /*1630*/  CS2R R12, SRZ ;  /* 0x00000000000c7805 */ /* 0x000fe2000001ff00 */
[----:B------:R-:W-:Y:S01]  /*1640*/  IMAD.MOV.U32 R11, RZ, RZ, 0x1 ;  /* 0x00000001ff0b7424 */ /* 0x000fe200078e00ff */
[----:B------:R-:W-:Y:S01]  /*1650*/  LOP3.LUT R19, R19, 0x80, RZ, 0xc0, !PT ;  /* 0x0000008013137812 */ /* 0x000fe200078ec0ff */
[----:B------:R-:W4:Y:S01]  /*1660*/  LDCU.64 UR14, c[0x0][0x348] ;  /* 0x00006900ff0e77ac */ /* 0x000f220008000a00 */
[----:B-1----:R-:W-:-:S02]  /*1670*/  UIADD3 UR5, UPT, UPT, UR4, 0x7f, URZ ;  /* 0x0000007f04057890 */ /* 0x002fc4000fffe0ff */
[----:B------:R-:W-:Y:S02]  /*1680*/  USEL UR22, UR6, 0x2, UP1 ;  /* 0x0000000206167887 */ /* 0x000fe40008800000 */
[----:B------:R-:W-:Y:S01]  /*1690*/  USHF.R.S32.HI UR7, URZ, 0x1f, UR5 ;  /* 0x0000001fff077899 */ /* 0x000fe20008011405 */
[----:B------:R-:W-:-:S03]  /*16a0*/  UMOV UR23, URZ ;  /* 0x000000ff00177c82 */ /* 0x000fc60008000000 */
[----:B------:R-:W-:Y:S02]  /*16b0*/  ULEA.HI UR7, UR7, UR5, URZ, 0x7 ;  /* 0x0000000507077291 */ /* 0x000fe4000f8f38ff */
[----:B------:R-:W-:Y:S02]  /*16c0*/  UIADD3 UR5, UPT, UPT, UR4, -0x1, URZ ;  /* 0xffffffff04057890 */ /* 0x000fe4000fffe0ff */
[----:B------:R-:W-:Y:S02]  /*16d0*/  USHF.R.S32.HI UR7, URZ, 0x7, UR7 ;  /* 0x00000007ff077899 */ /* 0x000fe40008011407 */
[----:B------:R-:W-:Y:S02]  /*16e0*/  UISETP.GE.U32.AND UP2, UPT, UR5, -0xff, UPT ;  /* 0xffffff010500788c */ /* 0x000fe4000bf46070 */
[----:B------:R-:W-:Y:S02]  /*16f0*/  UISETP.LT.U32.AND UP0, UPT, UR7, 0x4, UPT ;  /* 0x000000040700788c */ /* 0x000fe4000bf01070 */
[----:B------:R-:W-:-:S02]  /*1700*/  UIADD3 UR4, UPT, UPT, UR4, 0xfe, URZ ;  /* 0x000000fe04047890 */ /* 0x000fc4000fffe0ff */
[----:B------:R-:W-:-:S04]  /*1710*/  USEL UR5, UR7, 0x4, UP0 ;  /* 0x0000000407057887 */ /* 0x000fc80008000000 */
[----:B------:R-:W-:Y:S02]  /*1720*/  UIADD3 UR21, UPT, UPT, UR5, -0x1, URZ ;  /* 0xffffffff05157890 */ /* 0x000fe4000fffe0ff */
[----:B------:R-:W-:Y:S02]  /*1730*/  @UP2 UIADD3 UR21, UPT, UPT, UR5, URZ, URZ ;  /* 0x000000ff05152290 */ /* 0x000fe4000fffe0ff */
[----:B------:R-:W-:Y:S02]  /*1740*/  UIADD3 UR29, UPT, UPT, UR7, -UR5, URZ ;  /* 0x80000005071d7290 */ /* 0x000fe4000fffe0ff */
[----:B------:R-:W-:Y:S02]  /*1750*/  UIADD3 UR13, UPT, UPT, UR21, 0x1, URZ ;  /* 0x00000001150d7890 */ /* 0x000fe4000fffe0ff */
[----:B--2-4-:R-:W-:-:S12]  /*1760*/  UIADD3 UR21, UPT, UPT, -UR21, URZ, URZ ;  /* 0x000000ff15157290 */ /* 0x014fd8000fffe1ff */
.L_x_42:
[----:B------:R-:W-:Y:S01]  /*1770*/  UISETP.NE.AND UP0, UPT, UR37, URZ, UPT ;  /* 0x000000ff2500728c */ /* 0x000fe2000bf05270 */
[----:B------:R-:W1:Y:S08]  /*1780*/  S2UR UR37, SR_CgaCtaId ;  /* 0x00000000002579c3 */ /* 0x000e700000008800 */
[----:B------:R-:W-:Y:S05]  /*1790*/  BRA.U UP0, `(.L_x_23) ;  /* 0x0000000100347547 */ /* 0x000fea000b800000 */
[----:B------:R-:W2:Y:S01]  /*17a0*/  S2R R2, SR_CgaCtaId ;  /* 0x0000000000027919 */ /* 0x000ea20000008800 */
[----:B------:R-:W-:-:S04]  /*17b0*/  MOV R3, 0x400 ;  /* 0x0000040000037802 */ /* 0x000fc80000000f00 */
[----:B--2---:R-:W-:Y:S02]  /*17c0*/  LEA R2, R2, R3, 0x18 ;  /* 0x0000000302027211 */ /* 0x004fe400078ec0ff */
[----:B------:R-:W-:-:S03]  /*17d0*/  SHF.L.U32 R3, R11, 0x1f, RZ ;  /* 0x0000001f0b037819 */ /* 0x000fc600000006ff */
[----:B------:R-:W-:-:S04]  /*17e0*/  IMAD R2, R12, 0x8, R2 ;  /* 0x000000080c027824 */ /* 0x000fc800078e0202 */
[----:B------:R-:W2:Y:S02]  /*17f0*/  SYNCS.PHASECHK.TRANS64.TRYWAIT P0, [R2+URZ+0x100], R3 ;  /* 0x00010003020075a7 */ /* 0x000ea400080011ff */
[----:B--2---:R-:W-:Y:S05]  /*1800*/  @!P0 BRA `(.L_x_24) ;  /* 0x0000008000a88947 */ /* 0x004fea0003800000 */
.L_x_149:
[----:B------:R-:W-:Y:S01]  /*1810*/  VIADD R12, R12, 0x1 ;  /* 0x000000010c0c7836 */ /* 0x000fe20000000000 */
[----:B------:R2:W-:Y:S04]  /*1820*/  SYNCS.ARRIVE.TRANS64.A1T0 RZ, [R2+URZ+0xf0], RZ ;  /* 0x0000f0ff02ff79a7 */ /* 0x0005e800081000ff */
[----:B------:R-:W-:-:S04]  /*1830*/  ISETP.NE.AND P0, PT, R12, 0x2, PT ;  /* 0x000000020c00780c */ /* 0x000fc80003f05270 */
[----:B------:R-:W-:Y:S02]  /*1840*/  SEL R12, R12, RZ, P0 ;  /* 0x000000ff0c0c7207 */ /* 0x000fe40000000000 */
[----:B--2---:R-:W-:-:S04]  /*1850*/  SEL R2, RZ, 0x1, P0 ;  /* 0x00000001ff027807 */ /* 0x004fc80000000000 */
[----:B------:R-:W-:-:S07]  /*1860*/  LOP3.LUT R11, R11, R2, RZ, 0x3c, !PT ;  /* 0x000000020b0b7212 */ /* 0x000fce00078e3cff */
.L_x_23:
[----:B------:R-:W-:Y:S01]  /*1870*/  UMOV UR6, 0x400 ;  /* 0x0000040000067882 */ /* 0x000fe20000000000 */
[----:B------:R-:W-:Y:S01]  /*1880*/  SHF.L.U32 R2, R17, 0x1f, RZ ;  /* 0x0000001f11027819 */ /* 0x000fe200000006ff */
[----:B-1----:R-:W-:Y:S01]  /*1890*/  ULEA UR6, UR37, UR6, 0x18 ;  /* 0x0000000625067291 */ /* 0x002fe2000f8ec0ff */
[----:B------:R-:W-:Y:S01]  /*18a0*/  R2UR UR35, R18 ;  /* 0x00000000122372ca */ /* 0x000fe200000e0000 */
[----:B------:R-:W-:Y:S01]  /*18b0*/  UISETP.GE.U32.AND UP0, UPT, UR4, 0xff, UPT ;  /* 0x000000ff0400788c */ /* 0x000fe2000bf06070 */
[----:B------:R-:W-:Y:S01]  /*18c0*/  R2UR UR19, R19 ;  /* 0x00000000131372ca */ /* 0x000fe200000e0000 */
[----:B------:R-:W-:Y:S01]  /*18d0*/  ULEA UR8, UR23, UR6, 0x3 ;  /* 0x0000000617087291 */ /* 0x000fe2000f8e18ff */
[----:B------:R-:W-:-:S08]  /*18e0*/  UMOV UR30, URZ ;  /* 0x000000ff001e7c82 */ /* 0x000fd00008000000 */
[----:B------:R1:W2:Y:S01]  /*18f0*/  SYNCS.PHASECHK.TRANS64.TRYWAIT P0, [UR8+0x20], R2 ;  /* 0x00002002ff0075a7 */ /* 0x0002a20008001108 */
[----:B------:R-:W-:-:S13]  /*1900*/  R2UR UR8, R15 ;  /* 0x000000000f0872ca */ /* 0x000fda00000e0000 */
[----:B------:R-:W-:Y:S01]  /*1910*/  ULEA UR19, UR8, UR19, 0x8 ;  /* 0x0000001308137291 */ /* 0x000fe2000f8e40ff */
[----:B-1----:R-:W-:-:S05]  /*1920*/  LEA.HI R2, R14, R14, RZ, 0x1 ;  /* 0x0000000e0e027211 */ /* 0x002fca00078f08ff */
[----:B------:R-:W-:-:S05]  /*1930*/  IMAD.SHL.U32 R2, R2, 0x40, RZ ;  /* 0x0000004002027824 */ /* 0x000fca00078e00ff */
[----:B------:R-:W-:-:S04]  /*1940*/  LOP3.LUT R2, R2, 0xffffff80, RZ, 0xc0, !PT ;  /* 0xffffff8002027812 */ /* 0x000fc800078ec0ff */
[----:B------:R-:W-:-:S13]  /*1950*/  R2UR UR9, R2 ;  /* 0x00000000020972ca */ /* 0x000fda00000e0000 */
[----:B------:R-:W-:Y:S01]  /*1960*/  ULOP3.LUT UR35, UR9, 0x40, UR35, 0xf8, !UPT ;  /* 0x0000004009237892 */ /* 0x000fe2000f8ef823 */
[----:B------:R-:W-:Y:S11]  /*1970*/  BRA.U !UP0, `(.L_x_25) ;  /* 0x0000000108f07547 */ /* 0x000ff6000b800000 */
[----:B------:R-:W-:Y:S01]  /*1980*/  UMOV UR31, UR21 ;  /* 0x00000015001f7c82 */ /* 0x000fe20008000000 */
[----:B------:R-:W-:Y:S01]  /*1990*/  UMOV UR44, UR23 ;  /* 0x00000017002c7c82 */ /* 0x000fe20008000000 */
[----:B------:R-:W-:-:S05]  /*19a0*/  UMOV UR26, 0x40 ;  /* 0x00000040001a7882 */ /* 0x000fca0000000000 */
.L_x_31:
[----:B------:R-:W-:Y:S01]  /*19b0*/  ULEA UR33, UR44, UR6, 0x3 ;  /* 0x000000062c217291 */ /* 0x000fe2000f8e18ff */
[----:B------:R-:W-:Y:S01]  /*19c0*/  @P5 MOV R3, 0x18000 ;  /* 0x0001800000035802 */ /* 0x000fe20000000f00 */
[----:B--2-4-:R-:W-:Y:S10]  /*19d0*/  @P0 BRA `(.L_x_26) ;  /* 0x00000000000c0947 */ /* 0x014ff40003800000 */
[----:B------:R-:W-:-:S04]  /*19e0*/  SHF.L.U32 R4, R17, 0x1f, RZ ;  /* 0x0000001f11047819 */ /* 0x000fc800000006ff */
[----:B------:R-:W1:Y:S02]  /*19f0*/  SYNCS.PHASECHK.TRANS64.TRYWAIT P0, [UR33+0x20], R4 ;  /* 0x00002004ff0075a7 */ /* 0x000e640008001121 */
[----:B-1----:R-:W-:Y:S05]  /*1a00*/  @!P0 BRA `(.L_x_27) ;  /* 0x00000080003c8947 */ /* 0x002fea0003800000 */
.L_x_26:
[----:B------:R2:W-:Y:S01]  /*1a10*/  @P5 SYNCS.ARRIVE.TRANS64 RZ, [UR33], R3 ;  /* 0x00000003ffff59a7 */ /* 0x0005e20008000021 */
[----:B------:R-:W-:Y:S02]  /*1a20*/  ULOP3.LUT UR8, UR22, 0x2, URZ, 0xfc, !UPT ;  /* 0x0000000216087892 */ /* 0x000fe4000f8efcff */
[----:B------:R-:W-:Y:S02]  /*1a30*/  UIADD3 UR31, UPT, UPT, UR31, 0x1, URZ ;  /* 0x000000011f1f7890 */ /* 0x000fe4000fffe0ff */
[----:B------:R-:W-:Y:S02]  /*1a40*/  UISETP.NE.AND UP0, UPT, UR8, 0x2, UPT ;  /* 0x000000020800788c */ /* 0x000fe4000bf05270 */
[----:B------:R-:W-:-:S07]  /*1a50*/  UISETP.NE.AND UP2, UPT, UR31, 0x1, UPT ;  /* 0x000000011f00788c */ /* 0x000fce000bf45270 */
[----:B------:R-:W-:Y:S05]  /*1a60*/  BRA.U UP0, `(.L_x_28) ;  /* 0x0000000100047547 */ /* 0x000fea000b800000 */
[----:B------:R-:W-:Y:S05]  /*1a70*/  BPT.TRAP 0x1 ;  /* 0x000000040000795c */ /* 0x000fea0000300000 */
.L_x_28:
[----:B------:R-:W-:Y:S04]  /*1a80*/  BSSY.RECONVERGENT B0, `(.L_x_29) ;  /* 0x0000003000007945 */ /* 0x000fe80003800200 */
[----:B------:R-:W-:Y:S05]  /*1a90*/  @!P4 BRA `(.L_x_30) ;  /* 0x000000000004c947 */ /* 0x000fea0003800000 */
[----:B------:R-:W-:Y:S05]  /*1aa0*/  BPT.TRAP 0x1 ;  /* 0x000000040000795c */ /* 0x000fea0000300000 */
.L_x_30:
[----:B------:R-:W-:Y:S05]  /*1ab0*/  BSYNC.RECONVERGENT B0 ;  /* 0x0000000000007941 */ /* 0x000fea0003800200 */
.L_x_29:
[----:B------:R-:W-:Y:S02]  /*1ac0*/  UIADD3 UR23, UPT, UPT, UR44, 0x1, URZ ;  /* 0x000000012c177890 */ /* 0x000fe4000fffe0ff */
[----:B------:R-:W-:Y:S02]  /*1ad0*/  ULEA UR24, UR44, UR6, 0xe ;  /* 0x000000062c187291 */ /* 0x000fe4000f8e70ff */
[----:B------:R-:W-:Y:S02]  /*1ae0*/  UISETP.NE.AND UP0, UPT, UR23, 0x4, UPT ;  /* 0x000000041700788c */ /* 0x000fe4000bf05270 */
[----:B------:R-:W-:Y:S02]  /*1af0*/  UIADD3 UR42, UP1, UPT, UR14, 0x80, URZ ;  /* 0x000000800e2a7890 */ /* 0x000fe4000ff3e0ff */
[----:B------:R-:W-:Y:S02]  /*1b00*/  USEL UR9, URZ, 0x1, UP0 ;  /* 0x00000001ff097887 */ /* 0x000fe40008000000 */
[----:B------:R-:W-:-:S02]  /*1b10*/  USEL UR23, UR23, URZ, UP0 ;  /* 0x000000ff17177287 */ /* 0x000fc40008000000 */
[----:B------:R-:W-:Y:S02]  /*1b20*/  UIADD3 UR40, UP0, UPT, UR14, 0x180, URZ ;  /* 0x000001800e287890 */ /* 0x000fe4000ff1e0ff */
[----:B------:R-:W-:Y:S01]  /*1b30*/  ULEA UR8, UR23, UR6, 0x3 ;  /* 0x0000000617087291 */ /* 0x000fe2000f8e18ff */
[----:B------:R-:W-:Y:S01]  /*1b40*/  LOP3.LUT R17, R17, UR9, RZ, 0x3c, !PT ;  /* 0x0000000911117c12 */ /* 0x000fe2000f8e3cff */
[----:B------:R-:W-:Y:S02]  /*1b50*/  UIADD3 UR34, UPT, UPT, UR26, -0x40, URZ ;  /* 0xffffffc01a227890 */ /* 0x000fe4000fffe0ff */
[----:B------:R-:W-:Y:S01]  /*1b60*/  ULOP3.LUT UR33, UR33, 0xfefffff8, URZ, 0xc0, !UPT ;  /* 0xfefffff821217892 */ /* 0x000fe2000f8ec0ff */
[----:B-1----:R-:W-:Y:S01]  /*1b70*/  SHF.L.U32 R2, R17, 0x1f, RZ ;  /* 0x0000001f11027819 */ /* 0x002fe200000006ff */
[----:B------:R-:W-:Y:S02]  /*1b80*/  UIADD3.X UR43, UPT, UPT, URZ, UR15, URZ, UP1, !UPT ;  /* 0x0000000fff2b7290 */ /* 0x000fe40008ffe4ff */
[----:B------:R-:W-:Y:S01]  /*1b90*/  UIADD3 UR32, UPT, UPT, UR24, 0x8400, URZ ;  /* 0x0000840018207890 */ /* 0x000fe2000fffe0ff */
[----:B------:R1:W4:Y:S01]  /*1ba0*/  SYNCS.PHASECHK.TRANS64.TRYWAIT P0, [UR8+0x20], R2 ;  /* 0x00002002ff0075a7 */ /* 0x0003220008001108 */
[----:B------:R-:W-:-:S02]  /*1bb0*/  ULEA UR8, UR44, UR6, 0xf ;  /* 0x000000062c087291 */ /* 0x000fc4000f8e78ff */
[----:B------:R-:W-:Y:S02]  /*1bc0*/  UIADD3 UR24, UPT, UPT, UR24, 0xa400, URZ ;  /* 0x0000a40018187890 */ /* 0x000fe4000fffe0ff */
[----:B------:R-:W-:Y:S02]  /*1bd0*/  UIADD3.X UR41, UPT, UPT, URZ, UR15, URZ, UP0, !UPT ;  /* 0x0000000fff297290 */ /* 0x000fe400087fe4ff */
[----:B------:R-:W-:Y:S02]  /*1be0*/  UIADD3 UR16, UPT, UPT, UR8, 0x18400, URZ ;  /* 0x0001840008107890 */ /* 0x000fe4000fffe0ff */
[----:B------:R-:W-:Y:S01]  /*1bf0*/  UIADD3 UR8, UPT, UPT, UR8, 0x1c400, URZ ;  /* 0x0001c40008087890 */ /* 0x000fe2000fffe0ff */
[----:B------:R-:W-:Y:S01]  /*1c00*/  UMOV UR38, 0x0 ;  /* 0x0000000000267882 */ /* 0x000fe20000000000 */
[----:B------:R-:W-:Y:S01]  /*1c10*/  UMOV UR39, 0x10000000 ;  /* 0x1000000000277882 */ /* 0x000fe20000000000 */
[----:B------:R-:W-:Y:S01]  /*1c20*/  UMOV UR27, UR35 ;  /* 0x00000023001b7c82 */ /* 0x000fe20008000000 */
[----:B------:R-:W-:Y:S01]  /*1c30*/  UMOV UR28, UR36 ;  /* 0x00000024001c7c82 */ /* 0x000fe20008000000 */
[----:B------:R-:W-:Y:S01]  /*1c40*/  UMOV UR25, UR33 ;  /* 0x0000002100197c82 */ /* 0x000fe20008000000 */
[----:B------:R-:W-:Y:S01]  /*1c50*/  UMOV UR20, UR36 ;  /* 0x0000002400147c82 */ /* 0x000fe20008000000 */
[----:B------:R-:W-:Y:S01]  /*1c60*/  UMOV UR17, UR33 ;  /* 0x0000002100117c82 */ /* 0x000fe20008000000 */
[----:B------:R-:W-:Y:S01]  /*1c70*/  UMOV UR18, UR34 ;  /* 0x0000002200127c82 */ /* 0x000fe20008000000 */
[----:B------:R-:W-:Y:S01]  /*1c80*/  UTMALDG.3D.2CTA [UR32], [UR42], desc[UR38] ;  /* 0x000026202a0075b4 */ /* 0x000fe20008211000 */
[----:B------:R-:W-:Y:S01]  /*1c90*/  UMOV UR10, UR26 ;  /* 0x0000001a000a7c82 */ /* 0x000fe20008000000 */
[----:B------:R-:W-:Y:S01]  /*1ca0*/  UMOV UR11, UR19 ;  /* 0x00000013000b7c82 */ /* 0x000fe20008000000 */
[----:B------:R-:W-:Y:S01]  /*1cb0*/  UMOV UR12, UR36 ;  /* 0x00000024000c7c82 */ /* 0x000fe20008000000 */
[----:B------:R-:W-:Y:S01]  /*1cc0*/  UMOV UR9, UR33 ;  /* 0x0000002100097c82 */ /* 0x000fe20008000000 */
[----:B------:R-:W-:Y:S01]  /*1cd0*/  UMOV UR30, UR13 ;  /* 0x0000000d001e7c82 */ /* 0x000fe20008000000 */
[----:B------:R-:W-:Y:S01]  /*1ce0*/  UMOV UR44, UR23 ;  /* 0x00000017002c7c82 */ /* 0x000fe20008000000 */
[----:B------:R2:W-:Y:S01]  /*1cf0*/  UTMALDG.3D.2CTA [UR24], [UR42], desc[UR38] ;  /* 0x000026182a0075b4 */ /* 0x0005e20008211000 */
[----:B------:R1:W-:Y:S01]  /*1d00*/  UTMALDG.3D.2CTA [UR16], [UR40], desc[UR38] ;  /* 0x00002610280075b4 */ /* 0x0003e20008211000 */
[----:B------:R1:W-:Y:S01]  /*1d10*/  UTMALDG.3D.2CTA [UR8], [UR40], desc[UR38] ;  /* 0x00002608280075b4 */ /* 0x0003e20008211000 */
[----:B--2---:R-:W-:Y:S01]  /*1d20*/  UIADD3 UR26, UPT, UPT, UR26, 0x80, URZ ;  /* 0x000000801a1a7890 */ /* 0x004fe2000fffe0ff */
[----:B-1----:R-:W-:Y:S11]  /*1d30*/  BRA.U UP2, `(.L_x_31) ;  /* 0xfffffffd021c7547 */ /* 0x002ff6000b83ffff */
.L_x_25:
[----:B------:R-:W-:Y:S01]  /*1d40*/  ULEA UR8, UR23, UR6, 0x3 ;  /* 0x0000000617087291 */ /* 0x000fe2000f8e18ff */
[----:B------:R-:W-:Y:S01]  /*1d50*/  SHF.L.U32 R2, R17, 0x1f, RZ ;  /* 0x0000001f11027819 */ /* 0x000fe200000006ff */
[----:B------:R-:W-:Y:S01]  /*1d60*/  @!P1 SYNCS.ARRIVE.TRANS64.A1T0 RZ, [UR6+0x88], RZ ;  /* 0x000088ffffff99a7 */ /* 0x000fe20008100006 */
[----:B------:R-:W-:-:S06]  /*1d70*/  UISETP.GT.AND UP0, UPT, UR7, UR5, UPT ;  /* 0x000000050700728c */ /* 0x000fcc000bf04270 */
[----:B--2-4-:R1:W2:Y:S03]  /*1d80*/  SYNCS.PHASECHK.TRANS64.TRYWAIT P0, [UR8+0x20], R2 ;  /* 0x00002002ff0075a7 */ /* 0x0142a60008001108 */
[----:B------:R-:W-:Y:S05]  /*1d90*/  BRA.U !UP0, `(.L_x_32) ;  /* 0x0000000108e87547 */ /* 0x000fea000b800000 */
[----:B------:R-:W-:Y:S01]  /*1da0*/  UIADD3 UR31, UPT, UPT, UR29, UR30, URZ ;  /* 0x0000001e1d1f7290 */ /* 0x000fe2000fffe0ff */
[----:B------:R-:W-:-:S11]  /*1db0*/  UMOV UR44, UR23 ;  /* 0x00000017002c7c82 */ /* 0x000fd60008000000 */
.L_x_38:
[----:B------:R-:W-:Y:S01]  /*1dc0*/  ULEA UR33, UR44, UR6, 0x3 ;  /* 0x000000062c217291 */ /* 0x000fe2000f8e18ff */
[----:B--2---:R-:W-:Y:S01]  /*1dd0*/  @P5 MOV R3, 0x18000 ;  /* 0x0001800000035802 */ /* 0x004fe20000000f00 */
[----:B-12---:R-:W-:Y:S10]  /*1de0*/  @P0 BRA `(.L_x_33) ;  /* 0x00000000000c0947 */ /* 0x006ff40003800000 */
[----:B------:R-:W-:-:S04]  /*1df0*/  SHF.L.U32 R4, R17, 0x1f, RZ ;  /* 0x0000001f11047819 */ /* 0x000fc800000006ff */
[----:B------:R-:W2:Y:S02]  /*1e00*/  SYNCS.PHASECHK.TRANS64.TRYWAIT P0, [UR33+0x20], R4 ;  /* 0x00002004ff0075a7 */ /* 0x000ea40008001121 */
[----:B--2---:R-:W-:Y:S05]  /*1e10*/  @!P0 BRA `(.L_x_34) ;  /* 0x0000007c00508947 */ /* 0x004fea0003800000 */
.L_x_33:
[----:B------:R2:W-:Y:S01]  /*1e20*/  @P5 SYNCS.ARRIVE.TRANS64 RZ, [UR33], R3 ;  /* 0x00000003ffff59a7 */ /* 0x0005e20008000021 */
[----:B------:R-:W-:-:S04]  /*1e30*/  ULOP3.LUT UR8, UR22, 0x2, URZ, 0xfc, !UPT ;  /* 0x0000000216087892 */ /* 0x000fc8000f8efcff */
[----:B------:R-:W-:-:S09]  /*1e40*/  UISETP.NE.AND UP0, UPT, UR8, 0x2, UPT ;  /* 0x000000020800788c */ /* 0x000fd2000bf05270 */
[----:B------:R-:W-:Y:S05]  /*1e50*/  BRA.U UP0, `(.L_x_35) ;  /* 0x0000000100047547 */ /* 0x000fea000b800000 */
[----:B------:R-:W-:Y:S05]  /*1e60*/  BPT.TRAP 0x1 ;  /* 0x000000040000795c */ /* 0x000fea0000300000 */
.L_x_35:
[----:B------:R-:W-:Y:S04]  /*1e70*/  BSSY.RECONVERGENT B0, `(.L_x_36) ;  /* 0x0000003000007945 */ /* 0x000fe80003800200 */
[----:B------:R-:W-:Y:S05]  /*1e80*/  @!P4 BRA `(.L_x_37) ;  /* 0x000000000004c947 */ /* 0x000fea0003800000 */
[----:B------:R-:W-:Y:S05]  /*1e90*/  BPT.TRAP 0x1 ;  /* 0x000000040000795c */ /* 0x000fea0000300000 */
.L_x_37:
[----:B------:R-:W-:Y:S05]  /*1ea0*/  BSYNC.RECONVERGENT B0 ;  /* 0x0000000000007941 */ /* 0x000fea0003800200 */
.L_x_36:
[----:B------:R-:W-:Y:S02]  /*1eb0*/  UIADD3 UR23, UPT, UPT, UR44, 0x1, URZ ;  /* 0x000000012c177890 */ /* 0x000fe4000fffe0ff */
[----:B------:R-:W-:Y:S02]  /*1ec0*/  ULEA UR24, UR44, UR6, 0xe ;  /* 0x000000062c187291 */ /* 0x000fe4000f8e70ff */
[----:B------:R-:W-:Y:S02]  /*1ed0*/  UISETP.NE.AND UP0, UPT, UR23, 0x4, UPT ;  /* 0x000000041700788c */ /* 0x000fe4000bf05270 */
[----:B------:R-:W-:Y:S02]  /*1ee0*/  UIADD3 UR42, UP1, UPT, UR14, 0x80, URZ ;  /* 0x000000800e2a7890 */ /* 0x000fe4000ff3e0ff */
[----:B------:R-:W-:Y:S02]  /*1ef0*/  USEL UR9, URZ, 0x1, UP0 ;  /* 0x00000001ff097887 */ /* 0x000fe40008000000 */
[----:B------:R-:W-:-:S02]  /*1f00*/  USEL UR23, UR23, URZ, UP0 ;  /* 0x000000ff17177287 */ /* 0x000fc40008000000 */
[----:B------:R-:W-:Y:S02]  /*1f10*/  USHF.L.U32 UR34, UR30, 0x7, URZ ;  /* 0x000000071e227899 */ /* 0x000fe400080006ff */
[----:B------:R-:W-:Y:S01]  /*1f20*/  ULEA UR8, UR23, UR6, 0x3 ;  /* 0x0000000617087291 */ /* 0x000fe2000f8e18ff */
[----:B------:R-:W-:Y:S01]  /*1f30*/  LOP3.LUT R17, R17, UR9, RZ, 0x3c, !PT ;  /* 0x0000000911117c12 */ /* 0x000fe2000f8e3cff */
[----:B------:R-:W-:Y:S02]  /*1f40*/  UIADD3 UR40, UP0, UPT, UR14, 0x180, URZ ;  /* 0x000001800e287890 */ /* 0x000fe4000ff1e0ff */
[----:B------:R-:W-:Y:S01]  /*1f50*/  ULOP3.LUT UR33, UR33, 0xfefffff8, URZ, 0xc0, !UPT ;  /* 0xfefffff821217892 */ /* 0x000fe2000f8ec0ff */
[----:B-1----:R-:W-:Y:S01]  /*1f60*/  SHF.L.U32 R2, R17, 0x1f, RZ ;  /* 0x0000001f11027819 */ /* 0x002fe200000006ff */
[----:B------:R-:W-:Y:S02]  /*1f70*/  UIADD3.X UR43, UPT, UPT, URZ, UR15, URZ, UP1, !UPT ;  /* 0x0000000fff2b7290 */ /* 0x000fe40008ffe4ff */
[----:B------:R-:W-:Y:S01]  /*1f80*/  UIADD3 UR32, UPT, UPT, UR24, 0x8400, URZ ;  /* 0x0000840018207890 */ /* 0x000fe2000fffe0ff */
[----:B------:R4:W1:Y:S01]  /*1f90*/  SYNCS.PHASECHK.TRANS64.TRYWAIT P0, [UR8+0x20], R2 ;  /* 0x00002002ff0075a7 */ /* 0x0008620008001108 */
[----:B------:R-:W-:-:S02]  /*1fa0*/  ULEA UR8, UR44, UR6, 0xf ;  /* 0x000000062c087291 */ /* 0x000fc4000f8e78ff */
[----:B------:R-:W-:Y:S02]  /*1fb0*/  UIADD3 UR26, UPT, UPT, UR34, 0x40, URZ ;  /* 0x00000040221a7890 */ /* 0x000fe4000fffe0ff */
        /* <DEDUP_REMOVED lines=12> */
[----:B------:R4:W-:Y:S01]  /*2080*/  UTMALDG.3D.2CTA [UR32], [UR42], desc[UR38] ;  /* 0x000026202a0075b4 */ /* 0x0009e20008211000 */
[----:B------:R-:W-:Y:S01]  /*2090*/  UMOV UR11, UR19 ;  /* 0x00000013000b7c82 */ /* 0x000fe20008000000 */
[----:B------:R-:W-:Y:S01]  /*20a0*/  UMOV UR12, UR36 ;  /* 0x00000024000c7c82 */ /* 0x000fe20008000000 */
[----:B------:R-:W-:Y:S01]  /*20b0*/  UMOV UR9, UR33 ;  /* 0x0000002100097c82 */ /* 0x000fe20008000000 */
[----:B------:R-:W-:Y:S01]  /*20c0*/  UMOV UR10, UR26 ;  /* 0x0000001a000a7c82 */ /* 0x000fe20008000000 */
[----:B------:R-:W-:Y:S01]  /*20d0*/  UIADD3 UR30, UPT, UPT, UR30, 0x1, URZ ;  /* 0x000000011e1e7890 */ /* 0x000fe2000fffe0ff */
[----:B------:R-:W-:Y:S01]  /*20e0*/  UMOV UR44, UR23 ;  /* 0x00000017002c7c82 */ /* 0x000fe20008000000 */
[----:B------:R4:W-:Y:S02]  /*20f0*/  UTMALDG.3D.2CTA [UR24], [UR42], desc[UR38] ;  /* 0x000026182a0075b4 */ /* 0x0009e40008211000 */
[----:B------:R-:W-:Y:S01]  /*2100*/  UISETP.NE.AND UP0, UPT, UR30, UR31, UPT ;  /* 0x0000001f1e00728c */ /* 0x000fe2000bf05270 */
[----:B------:R4:W-:Y:S01]  /*2110*/  UTMALDG.3D.2CTA [UR16], [UR40], desc[UR38] ;  /* 0x00002610280075b4 */ /* 0x0009e20008211000 */
[----:B------:R4:W-:Y:S07]  /*2120*/  UTMALDG.3D.2CTA [UR8], [UR40], desc[UR38] ;  /* 0x00002608280075b4 */ /* 0x0009ee0008211000 */
[----:B----4-:R-:W-:Y:S05]  /*2130*/  BRA.U UP0, `(.L_x_38) ;  /* 0xfffffffd00207547 */ /* 0x010fea000b83ffff */
.L_x_32:
[C---:B-1----:R-:W-:Y:S01]  /*2140*/  LEA R2, R16.reuse, UR6, 0x3 ;  /* 0x0000000610027c11 */ /* 0x042fe2000f8e18ff */
[----:B------:R-:W-:Y:S01]  /*2150*/  NOP ;  /* 0x0000000000007918 */ /* 0x000fe20000000000 */
[----:B--2---:R-:W-:Y:S02]  /*2160*/  SHF.L.U32 R3, R13, 0x1f, RZ ;  /* 0x0000001f0d037819 */ /* 0x004fe400000006ff */
[----:B------:R-:W-:Y:S02]  /*2170*/  LEA R4, R16, UR6, 0x4 ;  /* 0x0000000610047c11 */ /* 0x000fe4000f8e20ff */
[----:B------:R-:W1:Y:S02]  /*2180*/  SYNCS.PHASECHK.TRANS64.TRYWAIT P0, [R2+URZ+0x90], R3 ;  /* 0x00009003020075a7 */ /* 0x000e6400080011ff */
[----:B-1----:R-:W-:Y:S05]  /*2190*/  @!P0 BRA `(.L_x_39) ;  /* 0x0000007800888947 */ /* 0x002fea0003800000 */
.L_x_152:
[----:B------:R-:W2:Y:S01]  /*21a0*/  LDS.128 R4, [R4+0x120] ;  /* 0x0001200004047984 */ /* 0x000ea20000000c00 */
[----:B------:R-:W-:Y:S01]  /*21b0*/  ISETP.GE.AND P0, PT, R40, 0x1, PT ;  /* 0x000000012800780c */ /* 0x000fe20003f06270 */
[----:B-1----:R-:W-:Y:S01]  /*21c0*/  VIADD R2, R2, 0xa0 ;  /* 0x000000a002027836 */ /* 0x002fe20000000000 */
[----:B------:R-:W-:Y:S01]  /*21d0*/  @!PT LDS RZ, [RZ] ;  /* 0x00000000fffff984 */ /* 0x000fe20000000800 */
[----:B------:R-:W-:Y:S01]  /*21e0*/  @!PT LDS RZ, [RZ] ;  /* 0x00000000fffff984 */ /* 0x000fe20000000800 */
[----:B------:R-:W-:Y:S01]  /*21f0*/  @!PT LDS RZ, [RZ] ;  /* 0x00000000fffff984 */ /* 0x000fe20000000800 */
[----:B------:R-:W-:Y:S01]  /*2200*/  @!PT LDS RZ, [RZ] ;  /* 0x00000000fffff984 */ /* 0x000fe20000000800 */
[----:B------:R1:W-:Y:S06]  /*2210*/  MEMBAR.ALL.CTA ;  /* 0x0000000000007992 */ /* 0x0003ec0000008000 */
[----:B-1----:R-:W1:Y:S01]  /*2220*/  FENCE.VIEW.ASYNC.S ;  /* 0x00000000000073c6 */ /* 0x002e620000000000 */
[----:B------:R-:W-:-:S04]  /*2230*/  PRMT R2, RZ, 0x654, R2 ;  /* 0x00000654ff027816 */ /* 0x000fc80000000002 */
[----:B-1----:R1:W-:Y:S01]  /*2240*/  SYNCS.ARRIVE.TRANS64.RED.A1T0 RZ, [R2+URZ], RZ ;  /* 0x000000ff02ff79a7 */ /* 0x0023e200081004ff */
[----:B--2---:R-:W-:-:S13]  /*2250*/  LOP3.LUT P2, RZ, R6, 0x1, RZ, 0xc0, !PT ;  /* 0x0000000106ff7812 */ /* 0x004fda000784c0ff */
[----:B------:R-:W-:Y:S01]  /*2260*/  @P2 SHF.R.U32.HI R3, RZ, 0x10, R5 ;  /* 0x00000010ff032819 */ /* 0x000fe20000011605 */
[----:B------:R-:W-:Y:S01]  /*2270*/  VOTEU.ANY UP0, P2 ;  /* 0x0000000000ff7886 */ /* 0x000fe20001000100 */
[----:B------:R-:W-:Y:S02]  /*2280*/  @P2 MOV R10, R4 ;  /* 0x00000004000a2202 */ /* 0x000fe40000000f00 */
[----:B------:R-:W-:Y:S02]  /*2290*/  @P2 R2UR.BROADCAST UR8, R3 ;  /* 0x00000000030822ca */ /* 0x000fe400008e0000 */
[----:B------:R-:W-:-:S11]  /*22a0*/  @P2 LOP3.LUT R9, R5, 0xffff, RZ, 0xc0, !PT ;  /* 0x0000ffff05092812 */ /* 0x000fd600078ec0ff */
[----:B------:R-:W-:Y:S01]  /*22b0*/  @UP0 UMOV UR36, UR8 ;  /* 0x0000000800240c82 */ /* 0x000fe20008000000 */
[----:B-1----:R-:W-:Y:S05]  /*22c0*/  @!P0 BRA `(.L_x_40) ;  /* 0x0000000000b88947 */ /* 0x002fea0003800000 */
[----:B------:R-:W3:Y:S01]  /*22d0*/  LDC.64 R4, c[0x0][0xb18] ;  /* 0x0002c600ff047b82 */ /* 0x000ee20000000a00 */
[----:B------:R-:W-:-:S07]  /*22e0*/  ISETP.NE.AND P3, PT, R40, 0x1, PT ;  /* 0x000000012800780c */ /* 0x000fce0003f65270 */
[----:B------:R-:W1:Y:S08]  /*22f0*/  LDC.64 R6, c[0x0][0xb10] ;  /* 0x0002c400ff067b82 */ /* 0x000e700000000a00 */
[----:B------:R-:W2:Y:S08]  /*2300*/  LDC R14, c[0x0][0xb20] ;  /* 0x0002c800ff0e7b82 */ /* 0x000eb00000000800 */
[----:B------:R-:W4:Y:S01]  /*2310*/  LDC R15, c[0x0][0xb0c] ;  /* 0x0002c300ff0f7b82 */ /* 0x000f220000000800 */
[----:B---3--:R-:W-:Y:S01]  /*2320*/  IMAD.HI.U32 R21, R0, R5, RZ ;  /* 0x0000000500157227 */ /* 0x008fe200078e00ff */
[----:B------:R-:W-:-:S03]  /*2330*/  ISETP.NE.AND P0, PT, R4, 0x1, PT ;  /* 0x000000010400780c */ /* 0x000fc60003f05270 */
[----:B------:R-:W-:-:S03]  /*2340*/  IMAD.HI.U32 R5, R9, R5, RZ ;  /* 0x0000000509057227 */ /* 0x000fc600078e00ff */
[----:B------:R-:W3:Y:S01]  /*2350*/  LDC.64 R2, c[0x0][0xb28] ;  /* 0x0002ca00ff027b82 */ /* 0x000ee20000000a00 */
[----:B-1----:R-:W-:-:S04]  /*2360*/  IMAD.HI.U32 R22, R8, R6, RZ ;  /* 0x0000000608167227 */ /* 0x002fc800078e00ff */
[----:B------:R-:W-:Y:S01]  /*2370*/  IMAD.HI.U32 R23, R10, R6, RZ ;  /* 0x000000060a177227 */ /* 0x000fe200078e00ff */
[----:B------:R-:W-:Y:S02]  /*2380*/  SHF.R.U32.HI R22, RZ, R7, R22 ;  /* 0x00000007ff167219 */ /* 0x000fe40000011616 */
[-C--:B--2---:R-:W-:Y:S02]  /*2390*/  SHF.R.U32.HI R21, RZ, R14.reuse, R21 ;  /* 0x0000000eff157219 */ /* 0x084fe40000011615 */
[----:B------:R-:W-:Y:S02]  /*23a0*/  SHF.R.U32.HI R5, RZ, R14, R5 ;  /* 0x0000000eff057219 */ /* 0x000fe40000011605 */
[----:B------:R-:W-:Y:S02]  /*23b0*/  SEL R21, R0, R21, !P0 ;  /* 0x0000001500157207 */ /* 0x000fe40004000000 */
[----:B------:R-:W-:Y:S02]  /*23c0*/  SHF.R.U32.HI R23, RZ, R7, R23 ;  /* 0x00000007ff177219 */ /* 0x000fe40000011617 */
[----:B----4-:R-:W-:-:S02]  /*23d0*/  ISETP.NE.AND P1, PT, R15, 0x1, PT ;  /* 0x000000010f00780c */ /* 0x010fc40003f25270 */
[----:B------:R-:W-:Y:S02]  /*23e0*/  SEL R5, R9, R5, !P0 ;  /* 0x0000000509057207 */ /* 0x000fe40004000000 */
[----:B------:R-:W-:Y:S02]  /*23f0*/  SEL R22, R8, R22, !P1 ;  /* 0x0000001608167207 */ /* 0x000fe40004800000 */
[----:B------:R-:W-:Y:S01]  /*2400*/  SEL R23, R10, R23, !P1 ;  /* 0x000000170a177207 */ /* 0x000fe20004800000 */
[----:B---3--:R-:W-:-:S04]  /*2410*/  IMAD.HI.U32 R20, R21, R2, RZ ;  /* 0x0000000215147227 */ /* 0x008fc800078e00ff */
        /* <DEDUP_REMOVED lines=10> */
[----:B------:R-:W-:-:S04]  /*24c0*/  @!P0 IMAD.HI.U32 R7, R23, R2, RZ ;  /* 0x0000000217078227 */ /* 0x000fc800078e00ff */
[----:B------:R-:W-:Y:S01]  /*24d0*/  IMAD.MOV R2, RZ, RZ, -R6 ;  /* 0x000000ffff027224 */ /* 0x000fe200078e0a06 */
[----:B------:R-:W-:Y:S02]  /*24e0*/  @!P0 SHF.R.U32.HI R3, RZ, R3, R7 ;  /* 0x00000003ff038219 */ /* 0x000fe40000011607 */
[----:B------:R-:W-:Y:S01]  /*24f0*/  IADD3 R7, PT, PT, -R5, RZ, RZ ;  /* 0x000000ff05077210 */ /* 0x000fe20007ffe1ff */
[----:B------:R-:W-:Y:S01]  /*2500*/  IMAD R2, R40, R2, R5 ;  /* 0x0000000228027224 */ /* 0x000fe200078e0205 */
        /* <DEDUP_REMOVED lines=10> */
.L_x_40:
[----:B------:R-:W1:Y:S02]  /*25b0*/  LDCU UR8, c[0x0][0xb30] ;  /* 0x00016600ff0877ac */ /* 0x000e640008000800 */
[----:B-1----:R-:W-:-:S09]  /*25c0*/  UISETP.NE.AND UP0, UPT, UR8, 0x1, UPT ;  /* 0x000000010800788c */ /* 0x002fd2000bf05270 */
[----:B------:R-:W-:Y:S05]  /*25d0*/  BRA.U UP0, `(.L_x_41) ;  /* 0x0000000100407547 */ /* 0x000fea000b800000 */
[----:B------:R-:W1:Y:S08]  /*25e0*/  LDC.64 R4, c[0x0][0xb10] ;  /* 0x0002c400ff047b82 */ /* 0x000e700000000a00 */
[----:B------:R-:W2:Y:S08]  /*25f0*/  LDC.64 R2, c[0x0][0xb18] ;  /* 0x0002c600ff027b82 */ /* 0x000eb00000000a00 */
[----:B------:R-:W4:Y:S08]  /*2600*/  LDC R6, c[0x0][0xb20] ;  /* 0x0002c800ff067b82 */ /* 0x000f300000000800 */
[----:B------:R-:W3:Y:S01]  /*2610*/  LDC R7, c[0x0][0xb0c] ;  /* 0x0002c300ff077b82 */ /* 0x000ee20000000800 */
[----:B-1----:R-:W-:-:S05]  /*2620*/  IMAD.HI.U32 R4, R10, R4, RZ ;  /* 0x000000040a047227 */ /* 0x002fca00078e00ff */
[----:B------:R-:W-:Y:S01]  /*2630*/  SHF.R.U32.HI R4, RZ, R5, R4 ;  /* 0x00000005ff047219 */ /* 0x000fe20000011604 */
[----:B--2---:R-:W-:Y:S01]  /*2640*/  IMAD.HI.U32 R3, R9, R3, RZ ;  /* 0x0000000309037227 */ /* 0x004fe200078e00ff */
[----:B------:R-:W-:-:S04]  /*2650*/  ISETP.NE.AND P0, PT, R2, 0x1, PT ;  /* 0x000000010200780c */ /* 0x000fc80003f05270 */
[----:B----4-:R-:W-:-:S04]  /*2660*/  SHF.R.U32.HI R3, RZ, R6, R3 ;  /* 0x00000006ff037219 */ /* 0x010fc80000011603 */
[----:B------:R-:W-:Y:S02]  /*2670*/  SEL R3, R9, R3, !P0 ;  /* 0x0000000309037207 */ /* 0x000fe40004000000 */
[----:B---3--:R-:W-:-:S04]  /*2680*/  ISETP.NE.AND P1, PT, R7, 0x1, PT ;  /* 0x000000010700780c */ /* 0x008fc80003f25270 */
[----:B------:R-:W-:-:S05]  /*2690*/  SEL R4, R10, R4, !P1 ;  /* 0x000000040a047207 */ /* 0x000fca0004800000 */
[----:B------:R-:W-:Y:S02]  /*26a0*/  IMAD.IADD R5, R3, 0x1, -R4 ;  /* 0x0000000103057824 */ /* 0x000fe400078e0a04 */
[----:B------:R-:W-:Y:S02]  /*26b0*/  IMAD.IADD R3, R4, 0x1, -R3 ;  /* 0x0000000104037824 */ /* 0x000fe400078e0a03 */
[----:B------:R-:W-:Y:S02]  /*26c0*/  IMAD R10, R5, R7, R10 ;  /* 0x00000007050a7224 */ /* 0x000fe400078e020a */
[----:B------:R-:W-:-:S07]  /*26d0*/  IMAD R9, R3, R2, R9 ;  /* 0x0000000203097224 */ /* 0x000fce00078e0209 */
.L_x_41:
[----:B------:R-:W-:Y:S01]  /*26e0*/  VIADD R16, R16, 0x1 ;  /* 0x0000000110107836 */ /* 0x000fe20000000000 */
[----:B------:R-:W-:Y:S01]  /*26f0*/  PLOP3.LUT P1, PT, PT, PT, PT, 0x80, 0x8 ;  /* 0x000000000008781c */ /* 0x000fe20003f2f070 */
[----:B------:R-:W-:Y:S02]  /*2700*/  IMAD.IADD R14, R10, 0x1, R91 ;  /* 0x000000010a0e7824 */ /* 0x000fe400078e025b */
[----:B------:R-:W-:Y:S01]  /*2710*/  IMAD.IADD R15, R9, 0x1, R90 ;  /* 0x00000001090f7824 */ /* 0x000fe200078e025a */
[----:B------:R-:W-:-:S04]  /*2720*/  ISETP.NE.AND P0, PT, R16, 0x2, PT ;  /* 0x000000021000780c */ /* 0x000fc80003f05270 */
[----:B------:R-:W-:Y:S02]  /*2730*/  SEL R2, RZ, 0x1, P0 ;  /* 0x00000001ff027807 */ /* 0x000fe40000000000 */
[----:B------:R-:W-:Y:S02]  /*2740*/  SEL R16, R16, RZ, P0 ;  /* 0x000000ff10107207 */ /* 0x000fe40000000000 */
[----:B------:R-:W-:Y:S01]  /*2750*/  LOP3.LUT R13, R13, R2, RZ, 0x3c, !PT ;  /* 0x000000020d0d7212 */ /* 0x000fe200078e3cff */
[----:B------:R-:W-:Y:S06]  /*2760*/  @P2 BRA `(.L_x_42) ;  /* 0xfffffff000002947 */ /* 0x000fec000383ffff */
[----:B------:R-:W-:Y:S01]  /*2770*/  UIADD3 UR6, UPT, UPT, UR6, 0x20, URZ ;  /* 0x0000002006067890 */ /* 0x000fe2000fffe0ff */
[----:B------:R-:W-:-:S03]  /*2780*/  SHF.L.U32 R2, R17, 0x1f, RZ ;  /* 0x0000001f11027819 */ /* 0x000fc600000006ff */
[----:B------:R-:W-:-:S09]  /*2790*/  ULEA UR4, UR23, UR6, 0x3 ;  /* 0x0000000617047291 */ /* 0x000fd2000f8e18ff */
[----:B------:R-:W1:Y:S02]  /*27a0*/  SYNCS.PHASECHK.TRANS64.TRYWAIT P0, [UR4], R2 ;  /* 0x00000002ff0075a7 */ /* 0x000e640008001104 */
[----:B-1----:R-:W-:Y:S05]  /*27b0*/  @!P0 BRA `(.L_x_43) ;  /* 0x0000007400148947 */ /* 0x002fea0003800000 */
.L_x_154:
[----:B------:R-:W-:-:S04]  /*27c0*/  UIADD3 UR5, UPT, UPT, UR23, 0x1, URZ ;  /* 0x0000000117057890 */ /* 0x000fc8000fffe0ff */
[----:B------:R-:W-:-:S04]  /*27d0*/  UISETP.NE.AND UP0, UPT, UR5, 0x4, UPT ;  /* 0x000000040500788c */ /* 0x000fc8000bf05270 */
[----:B------:R-:W-:Y:S02]  /*27e0*/  USEL UR7, URZ, 0x1, UP0 ;  /* 0x00000001ff077887 */ /* 0x000fe40008000000 */
[----:B------:R-:W-:-:S04]  /*27f0*/  USEL UR5, UR5, URZ, UP0 ;  /* 0x000000ff05057287 */ /* 0x000fc80008000000 */
[----:B------:R-:W-:Y:S01]  /*2800*/  ULEA UR4, UR5, UR6, 0x3 ;  /* 0x0000000605047291 */ /* 0x000fe2000f8e18ff */
[----:B-1----:R-:W-:-:S04]  /*2810*/  LOP3.LUT R2, R17, UR7, RZ, 0x3c, !PT ;  /* 0x0000000711027c12 */ /* 0x002fc8000f8e3cff */
[----:B------:R-:W-:-:S04]  /*2820*/  SHF.L.U32 R3, R2, 0x1f, RZ ;  /* 0x0000001f02037819 */ /* 0x000fc800000006ff */
[----:B------:R-:W1:Y:S02]  /*2830*/  SYNCS.PHASECHK.TRANS64.TRYWAIT P0, [UR4], R3 ;  /* 0x00000003ff0075a7 */ /* 0x000e640008001104 */
[----:B-1----:R-:W-:Y:S05]  /*2840*/  @!P0 BRA `(.L_x_44) ;  /* 0x0000007400088947 */ /* 0x002fea0003800000 */
.L_x_156:
[----:B------:R-:W-:-:S04]  /*2850*/  UIADD3 UR5, UPT, UPT, UR5, 0x1, URZ ;  /* 0x0000000105057890 */ /* 0x000fc8000fffe0ff */
[----:B------:R-:W-:-:S04]  /*2860*/  UISETP.NE.AND UP0, UPT, UR5, 0x4, UPT ;  /* 0x000000040500788c */ /* 0x000fc8000bf05270 */
[----:B------:R-:W-:Y:S02]  /*2870*/  USEL UR7, URZ, 0x1, UP0 ;  /* 0x00000001ff077887 */ /* 0x000fe40008000000 */
[----:B------:R-:W-:-:S04]  /*2880*/  USEL UR5, UR5, URZ, UP0 ;  /* 0x000000ff05057287 */ /* 0x000fc80008000000 */
[----:B------:R-:W-:Y:S01]  /*2890*/  ULEA UR4, UR5, UR6, 0x3 ;  /* 0x0000000605047291 */ /* 0x000fe2000f8e18ff */
[----:B------:R-:W-:-:S04]  /*28a0*/  LOP3.LUT R2, R2, UR7, RZ, 0x3c, !PT ;  /* 0x0000000702027c12 */ /* 0x000fc8000f8e3cff */
[----:B-1----:R-:W-:-:S04]  /*28b0*/  SHF.L.U32 R3, R2, 0x1f, RZ ;  /* 0x0000001f02037819 */ /* 0x002fc800000006ff */
[----:B------:R-:W1:Y:S02]  /*28c0*/  SYNCS.PHASECHK.TRANS64.TRYWAIT P0, [UR4], R3 ;  /* 0x00000003ff0075a7 */ /* 0x000e640008001104 */
[----:B-1----:R-:W-:Y:S05]  /*28d0*/  @!P0 BRA `(.L_x_45) ;  /* 0x0000007000fc8947 */ /* 0x002fea0003800000 */
.L_x_158:
[----:B------:R-:W-:-:S04]  /*28e0*/  UIADD3 UR5, UPT, UPT, UR5, 0x1, URZ ;  /* 0x0000000105057890 */ /* 0x000fc8000fffe0ff */
[----:B------:R-:W-:-:S04]  /*28f0*/  UISETP.NE.AND UP0, UPT, UR5, 0x4, UPT ;  /* 0x000000040500788c */ /* 0x000fc8000bf05270 */
[----:B------:R-:W-:Y:S02]  /*2900*/  USEL UR4, URZ, 0x1, UP0 ;  /* 0x00000001ff047887 */ /* 0x000fe40008000000 */
[----:B------:R-:W-:-:S04]  /*2910*/  USEL UR5, UR5, URZ, UP0 ;  /* 0x000000ff05057287 */ /* 0x000fc80008000000 */
[----:B------:R-:W-:Y:S01]  /*2920*/  ULEA UR5, UR5, UR6, 0x3 ;  /* 0x0000000605057291 */ /* 0x000fe2000f8e18ff */
[----:B------:R-:W-:-:S04]  /*2930*/  LOP3.LUT R2, R2, UR4, RZ, 0x3c, !PT ;  /* 0x0000000402027c12 */ /* 0x000fc8000f8e3cff */
[----:B------:R-:W-:Y:S01]  /*2940*/  SHF.L.U32 R2, R2, 0x1f, RZ ;  /* 0x0000001f02027819 */ /* 0x000fe200000006ff */
[----:B-1-3--:R-:W-:-:S07]  /*2950*/  IMAD.U32 R0, RZ, RZ, UR5 ;  /* 0x00000005ff007e24 */ /* 0x00afce000f8e00ff */
.L_x_46:
[----:B-1----:R1:W2:Y:S02]  /*2960*/  SYNCS.PHASECHK.TRANS64.TRYWAIT P0, [R0+URZ], R2 ;  /* 0x00000002000075a7 */ /* 0x0022a400080011ff */
[----:B--2---:R-:W-:Y:S05]  /*2970*/  @!P0 NANOSLEEP.SYNCS 0x989680 ;  /* 0x009896800000895d */ /* 0x004fea0003900000 */
[----:B------:R-:W2:Y:S02]  /*2980*/  @!P0 SYNCS.PHASECHK.TRANS64 P0, [R0+URZ], R2 ;  /* 0x00000002000085a7 */ /* 0x000ea400080010ff */
[----:B--2---:R-:W-:Y:S05]  /*2990*/  @P0 EXIT ;  /* 0x000000000000094d */ /* 0x004fea0003800000 */
[----:B------:R-:W-:Y:S05]  /*29a0*/  BRA `(.L_x_46) ;  /* 0xfffffffc00ec7947 */ /* 0x000fea000383ffff */
.L_x_22:
[----:B------:R-:W-:-:S04]  /*29b0*/  UISETP.NE.AND UP1, UPT, UR37, URZ, UPT ;  /* 0x000000ff2500728c */ /* 0x000fc8000bf25270 */
[----:B------:R-:W-:-:S09]  /*29c0*/  UISETP.NE.OR UP1, UPT, UR10, 0x1, UP1 ;  /* 0x000000010a00788c */ /* 0x000fd20008f25670 */
[----:B------:R-:W-:Y:S05]  /*29d0*/  BRA.U UP1, `(.L_x_47) ;  /* 0x00000005014c7547 */ /* 0x000fea000b800000 */
[----:B------:R-:W-:Y:S01]  /*29e0*/  HFMA2 R11, -RZ, RZ, 0, 0 ;  /* 0x00000000ff0b7431 */ /* 0x000fe200000001ff */
[----:B------:R-:W-:Y:S01]  /*29f0*/  ISETP.GE.U32.AND P2, PT, R10, 0x2, PT ;  /* 0x000000020a00780c */ /* 0x000fe20003f46070 */
[----:B------:R-:W-:Y:S01]  /*2a00*/  IMAD.MOV.U32 R12, RZ, RZ, 0x1 ;  /* 0x00000001ff0c7424 */ /* 0x000fe200078e00ff */
[----:B------:R-:W-:Y:S01]  /*2a10*/  CS2R R8, SRZ ;  /* 0x0000000000087805 */ /* 0x000fe2000001ff00 */
[----:B------:R-:W-:Y:S01]  /*2a20*/  IMAD.MOV.U32 R3, RZ, RZ, RZ ;  /* 0x000000ffff037224 */ /* 0x000fe200078e00ff */
[----:B------:R-:W-:Y:S01]  /*2a30*/  UMOV UR4, 0x400 ;  /* 0x0000040000047882 */ /* 0x000fe20000000000 */
[----:B------:R-:W-:Y:S01]  /*2a40*/  UMOV UR6, URZ ;  /* 0x000000ff00067c82 */ /* 0x000fe20008000000 */
[----:B------:R-:W-:-:S12]  /*2a50*/  ULEA UR37, UR37, UR4, 0x18 ;  /* 0x0000000425257291 */ /* 0x000fd8000f8ec0ff */
.L_x_51:
[----:B------:R-:W-:Y:S02]  /*2a60*/  LEA R0, R3, UR37, 0x3 ;  /* 0x0000002503007c11 */ /* 0x000fe4000f8e18ff */
[----:B------:R-:W-:-:S03]  /*2a70*/  SHF.L.U32 R4, R8, 0x1f, RZ ;  /* 0x0000001f08047819 */ /* 0x000fc600000006ff */
[----:B------:R-:W-:Y:S01]  /*2a80*/  VIADD R5, R0, 0x100 ;  /* 0x0000010000057836 */ /* 0x000fe20000000000 */
[----:B------:R-:W1:Y:S02]  /*2a90*/  SYNCS.PHASECHK.TRANS64.TRYWAIT P0, [R0+URZ+0xf0], R4 ;  /* 0x0000f004000075a7 */ /* 0x000e6400080011ff */
[----:B-1----:R-:W-:Y:S05]  /*2aa0*/  @!P0 BRA `(.L_x_48) ;  /* 0x0000007000a08947 */ /* 0x002fea0003800000 */
.L_x_159:
[----:B------:R-:W-:Y:S01]  /*2ab0*/  ULEA UR5, UR6, UR37, 0x3 ;  /* 0x0000002506057291 */ /* 0x000fe2000f8e18ff */
[----:B-1----:R-:W-:Y:S01]  /*2ac0*/  PRMT R0, RZ, 0x654, R5 ;  /* 0x00000654ff007816 */ /* 0x002fe20000000005 */
[----:B------:R-:W-:Y:S01]  /*2ad0*/  @!P2 IMAD.MOV.U32 R4, RZ, RZ, 0x10 ;  /* 0x00000010ff04a424 */ /* 0x000fe200078e00ff */
[----:B------:R-:W-:Y:S01]  /*2ae0*/  SHF.L.U32 R5, R12, 0x1f, RZ ;  /* 0x0000001f0c057819 */ /* 0x000fe200000006ff */
[----:B------:R-:W-:Y:S01]  /*2af0*/  UIADD3 UR4, UPT, UPT, UR5, 0x90, URZ ;  /* 0x0000009005047890 */ /* 0x000fe2000fffe0ff */
[----:B------:R1:W-:Y:S05]  /*2b00*/  SYNCS.ARRIVE.TRANS64.RED.A1T0 RZ, [R0+URZ], RZ ;  /* 0x000000ff00ff79a7 */ /* 0x0003ea00081004ff */
[----:B------:R-:W-:Y:S01]  /*2b10*/  IMAD.U32 R6, RZ, RZ, UR4 ;  /* 0x00000004ff067e24 */ /* 0x000fe2000f8e00ff */
[----:B------:R-:W2:Y:S04]  /*2b20*/  SYNCS.PHASECHK.TRANS64.TRYWAIT P0, [UR5+0xa0], R5 ;  /* 0x0000a005ff0075a7 */ /* 0x000ea80008001105 */
[----:B------:R-:W-:Y:S01]  /*2b30*/  PRMT R6, R10, 0x654, R6 ;  /* 0x000006540a067816 */ /* 0x000fe20000000006 */
[----:B-12---:R-:W-:Y:S06]  /*2b40*/  @!P0 BRA `(.L_x_49) ;  /* 0x00000070008c8947 */ /* 0x006fec0003800000 */
.L_x_161:
[----:B------:R-:W-:Y:S01]  /*2b50*/  ULEA UR4, UR6, UR37, 0x4 ;  /* 0x0000002506047291 */ /* 0x000fe2000f8e20ff */
[----:B------:R-:W-:Y:S01]  /*2b60*/  SEL R2, R6, R2, !P2 ;  /* 0x0000000206027207 */ /* 0x000fe20005000000 */
[----:B------:R-:W-:Y:S01]  /*2b70*/  UIADD3 UR5, UPT, UPT, UR5, 0x90, URZ ;  /* 0x0000009005057890 */ /* 0x000fe2000fffe0ff */
[----:B-1----:R-:W-:Y:S01]  /*2b80*/  LEA R0, R11, UR37, 0x3 ;  /* 0x000000250b007c11 */ /* 0x002fe2000f8e18ff */
[----:B------:R-:W-:Y:S01]  /*2b90*/  UIADD3 UR4, UPT, UPT, UR4, 0x120, URZ ;  /* 0x0000012004047890 */ /* 0x000fe2000fffe0ff */
[----:B------:R1:W-:Y:S01]  /*2ba0*/  @!P2 SYNCS.ARRIVE.TRANS64.RED RZ, [R2+URZ], R4 ;  /* 0x0000000402ffa9a7 */ /* 0x0003e200080004ff */
[----:B------:R-:W-:Y:S01]  /*2bb0*/  UIADD3 UR6, UPT, UPT, UR6, 0x1, URZ ;  /* 0x0000000106067890 */ /* 0x000fe2000fffe0ff */
[----:B------:R-:W-:-:S03]  /*2bc0*/  VIADD R3, R3, 0x1 ;  /* 0x0000000103037836 */ /* 0x000fc60000000000 */
[----:B------:R-:W-:Y:S02]  /*2bd0*/  UISETP.NE.AND UP0, UPT, UR6, 0x2, UPT ;  /* 0x000000020600788c */ /* 0x000fe4000bf05270 */
[----:B------:R-:W-:Y:S01]  /*2be0*/  ISETP.NE.AND P0, PT, R3, 0x2, PT ;  /* 0x000000020300780c */ /* 0x000fe20003f05270 */
[----:B------:R-:W-:Y:S06]  /*2bf0*/  UGETNEXTWORKID.BROADCAST [UR4], [UR5] ;  /* 0x00000000040073ca */ /* 0x000fec0008000100 */
[----:B------:R-:W-:Y:S02]  /*2c00*/  USEL UR4, URZ, 0x1, UP0 ;  /* 0x00000001ff047887 */ /* 0x000fe40008000000 */
[----:B------:R-:W-:-:S04]  /*2c10*/  USEL UR6, UR6, URZ, UP0 ;  /* 0x000000ff06067287 */ /* 0x000fc80008000000 */
[----:B------:R-:W-:Y:S02]  /*2c20*/  LOP3.LUT R12, R12, UR4, RZ, 0x3c, !PT ;  /* 0x000000040c0c7c12 */ /* 0x000fe4000f8e3cff */
[----:B-1----:R-:W-:-:S04]  /*2c30*/  SHF.L.U32 R4, R9, 0x1f, RZ ;  /* 0x0000001f09047819 */ /* 0x002fc800000006ff */
[----:B------:R-:W1:Y:S02]  /*2c40*/  SYNCS.PHASECHK.TRANS64.TRYWAIT P1, [R0+URZ+0x90], R4 ;  /* 0x00009004000075a7 */ /* 0x000e6400080211ff */
[----:B-1----:R-:W-:Y:S05]  /*2c50*/  @!P1 BRA `(.L_x_50) ;  /* 0x0000007000609947 */ /* 0x002fea0003800000 */
.L_x_162:
[----:B-1----:R-:W-:Y:S01]  /*2c60*/  LEA R4, R11, UR37, 0x4 ;  /* 0x000000250b047c11 */ /* 0x002fe2000f8e20ff */
[----:B------:R-:W-:Y:S01]  /*2c70*/  VIADD R0, R0, 0xa0 ;  /* 0x000000a000007836 */ /* 0x000fe20000000000 */
[----:B------:R-:W-:Y:S01]  /*2c80*/  SEL R3, R3, RZ, P0 ;  /* 0x000000ff03037207 */ /* 0x000fe20000000000 */
[----:B------:R-:W-:-:S03]  /*2c90*/  VIADD R11, R11, 0x1 ;  /* 0x000000010b0b7836 */ /* 0x000fc60000000000 */
[----:B------:R-:W1:Y:S01]  /*2ca0*/  LDS.128 R4, [R4+0x120] ;  /* 0x0001200004047984 */ /* 0x000e620000000c00 */
[----:B------:R-:W-:Y:S02]  /*2cb0*/  PRMT R0, RZ, 0x654, R0 ;  /* 0x00000654ff007816 */ /* 0x000fe40000000000 */
[C---:B------:R-:W-:Y:S01]  /*2cc0*/  ISETP.NE.AND P1, PT, R11.reuse, 0x2, PT ;  /* 0x000000020b00780c */ /* 0x040fe20003f25270 */
[----:B------:R-:W-:Y:S01]  /*2cd0*/  @!PT LDS RZ, [RZ] ;  /* 0x00000000fffff984 */ /* 0x000fe20000000800 */
[----:B------:R-:W-:Y:S01]  /*2ce0*/  @!PT LDS RZ, [RZ] ;  /* 0x00000000fffff984 */ /* 0x000fe20000000800 */
[----:B------:R-:W-:Y:S01]  /*2cf0*/  @!PT LDS RZ, [RZ] ;  /* 0x00000000fffff984 */ /* 0x000fe20000000800 */
[----:B------:R-:W-:Y:S01]  /*2d00*/  @!PT LDS RZ, [RZ] ;  /* 0x00000000fffff984 */ /* 0x000fe20000000800 */
[----:B------:R2:W-:Y:S06]  /*2d10*/  MEMBAR.ALL.CTA ;  /* 0x0000000000007992 */ /* 0x0005ec0000008000 */
[----:B--2---:R-:W2:Y:S01]  /*2d20*/  FENCE.VIEW.ASYNC.S ;  /* 0x00000000000073c6 */ /* 0x004ea20000000000 */
[----:B------:R-:W-:Y:S01]  /*2d30*/  SEL R11, R11, RZ, P1 ;  /* 0x000000ff0b0b7207 */ /* 0x000fe20000800000 */
[----:B--2---:R2:W-:Y:S01]  /*2d40*/  SYNCS.ARRIVE.TRANS64.RED.A1T0 RZ, [R0+URZ], RZ ;  /* 0x000000ff00ff79a7 */ /* 0x0045e200081004ff */
[----:B-1----:R-:W-:-:S02]  /*2d50*/  LOP3.LUT P3, RZ, R6, 0x1, RZ, 0xc0, !PT ;  /* 0x0000000106ff7812 */ /* 0x002fc4000786c0ff */
[----:B------:R-:W-:-:S04]  /*2d60*/  SEL R4, RZ, 0x1, P1 ;  /* 0x00000001ff047807 */ /* 0x000fc80000800000 */
[----:B------:R-:W-:Y:S02]  /*2d70*/  LOP3.LUT R9, R9, R4, RZ, 0x3c, !PT ;  /* 0x0000000409097212 */ /* 0x000fe400078e3cff */
[----:B--2---:R-:W-:-:S04]  /*2d80*/  SEL R0, RZ, 0x1, P0 ;  /* 0x00000001ff007807 */ /* 0x004fc80000000000 */
[----:B------:R-:W-:Y:S01]  /*2d90*/  LOP3.LUT R8, R8, R0, RZ, 0x3c, !PT ;  /* 0x0000000008087212 */ /* 0x000fe200078e3cff */
[----:B------:R-:W-:Y:S06]  /*2da0*/  @P3 BRA `(.L_x_51) ;  /* 0xfffffffc002c3947 */ /* 0x000fec000383ffff */
[----:B------:R-:W-:Y:S01]  /*2db0*/  ULEA UR5, UR6, UR37, 0x3 ;  /* 0x0000002506057291 */ /* 0x000fe2000f8e18ff */
[----:B------:R-:W-:-:S08]  /*2dc0*/  SHF.L.U32 R2, R12, 0x1f, RZ ;  /* 0x0000001f0c027819 */ /* 0x000fd000000006ff */
[----:B------:R-:W1:Y:S02]  /*2dd0*/  SYNCS.PHASECHK.TRANS64 P0, [UR5+0xa0], R2 ;  /* 0x0000a002ff0075a7 */ /* 0x000e640008001005 */
[----:B-1----:R-:W-:Y:S05]  /*2de0*/  @P0 BRA `(.L_x_52) ;  /* 0x0000000000080947 */ /* 0x002fea0003800000 */
[----:B------:R-:W1:Y:S02]  /*2df0*/  SYNCS.PHASECHK.TRANS64.TRYWAIT P0, [UR5+0xa0], R2 ;  /* 0x0000a002ff0075a7 */ /* 0x000e640008001105 */
[----:B-1----:R-:W-:Y:S05]  /*2e00*/  @!P0 BRA `(.L_x_53) ;  /* 0x0000007000088947 */ /* 0x002fea0003800000 */
.L_x_52:
[----:B------:R-:W-:-:S04]  /*2e10*/  UIADD3 UR4, UPT, UPT, UR6, 0x1, URZ ;  /* 0x0000000106047890 */ /* 0x000fc8000fffe0ff */
[----:B------:R-:W-:-:S04]  /*2e20*/  UISETP.NE.AND UP0, UPT, UR4, 0x2, UPT ;  /* 0x000000020400788c */ /* 0x000fc8000bf05270 */
[----:B------:R-:W-:Y:S02]  /*2e30*/  USEL UR7, URZ, 0x1, UP0 ;  /* 0x00000001ff077887 */ /* 0x000fe40008000000 */
[----:B------:R-:W-:-:S04]  /*2e40*/  USEL UR4, UR4, URZ, UP0 ;  /* 0x000000ff04047287 */ /* 0x000fc80008000000 */
[----:B------:R-:W-:Y:S01]  /*2e50*/  ULEA UR4, UR4, UR37, 0x3 ;  /* 0x0000002504047291 */ /* 0x000fe2000f8e18ff */
[----:B-1----:R-:W-:-:S04]  /*2e60*/  LOP3.LUT R2, R12, UR7, RZ, 0x3c, !PT ;  /* 0x000000070c027c12 */ /* 0x002fc8000f8e3cff */
[----:B------:R-:W-:-:S04]  /*2e70*/  SHF.L.U32 R0, R2, 0x1f, RZ ;  /* 0x0000001f02007819 */ /* 0x000fc800000006ff */
[----:B------:R-:W1:Y:S02]  /*2e80*/  SYNCS.PHASECHK.TRANS64 P0, [UR4+0xa0], R0 ;  /* 0x0000a000ff0075a7 */ /* 0x000e640008001004 */
[----:B-1----:R-:W-:Y:S05]  /*2e90*/  @P0 EXIT ;  /* 0x000000000000094d */ /* 0x002fea0003800000 */
[----:B------:R-:W-:Y:S02]  /*2ea0*/  SHF.L.U32 R2, R2, 0x1f, RZ ;  /* 0x0000001f02027819 */ /* 0x000fe400000006ff */
[----:B------:R-:W-:-:S07]  /*2eb0*/  MOV R0, UR4 ;  /* 0x0000000400007c02 */ /* 0x000fce0008000f00 */
.L_x_54:
[----:B-1----:R1:W2:Y:S02]  /*2ec0*/  SYNCS.PHASECHK.TRANS64.TRYWAIT P0, [R0+URZ+0xa0], R2 ;  /* 0x0000a002000075a7 */ /* 0x0022a400080011ff */
[----:B--2---:R-:W-:Y:S05]  /*2ed0*/  @!P0 NANOSLEEP.SYNCS 0x989680 ;  /* 0x009896800000895d */ /* 0x004fea0003900000 */
[----:B------:R-:W2:Y:S02]  /*2ee0*/  @!P0 SYNCS.PHASECHK.TRANS64 P0, [R0+URZ+0xa0], R2 ;  /* 0x0000a002000085a7 */ /* 0x000ea400080010ff */
[----:B--2---:R-:W-:Y:S05]  /*2ef0*/  @P0 EXIT ;  /* 0x000000000000094d */ /* 0x004fea0003800000 */
[----:B------:R-:W-:Y:S05]  /*2f00*/  BRA `(.L_x_54) ;  /* 0xfffffffc00ec7947 */ /* 0x000fea000383ffff */
.L_x_47:
[----:B------:R-:W-:Y:S05]  /*2f10*/  BRA.U UP4, `(.L_x_55) ;  /* 0x0000001504487547 */ /* 0x000fea000b800000 */
[----:B------:R-:W-:Y:S01]  /*2f20*/  UMOV UR6, 0x40 ;  /* 0x0000004000067882 */ /* 0x000fe20000000000 */
[----:B------:R-:W-:Y:S01]  /*2f30*/  NOP ;  /* 0x0000000000007918 */ /* 0x000fe20000000000 */
[----:B------:R-:W-:Y:S01]  /*2f40*/  ULEA UR6, UR37, UR6, 0x18 ;  /* 0x0000000625067291 */ /* 0x000fe2000f8ec0ff */
[----:B------:R-:W-:Y:S02]  /*2f50*/  UMOV UR7, 0x400 ;  /* 0x0000040000077882 */ /* 0x000fe40000000000 */
[----:B------:R-:W-:-:S06]  /*2f60*/  ULEA UR37, UR37, UR7, 0x18 ;  /* 0x0000000725257291 */ /* 0x000fcc000f8ec0ff */
[----:B------:R-:W1:Y:S02]  /*2f70*/  LDS.U8 R2, [UR6+0x1c] ;  /* 0x00001c06ff027984 */ /* 0x000e640008000000 */
[----:B-1----:R-:W-:-:S13]  /*2f80*/  ISETP.NE.AND P0, PT, R2, RZ, PT ;  /* 0x000000ff0200720c */ /* 0x002fda0003f05270 */
[----:B------:R-:W-:Y:S05]  /*2f90*/  @P0 BRA `(.L_x_56) ;  /* 0x0000000400080947 */ /* 0x000fea0003800000 */
[----:B------:R-:W-:Y:S02]  /*2fa0*/  UISETP.NE.U32.AND UP0, UPT, UR5, 0x1, UPT ;  /* 0x000000010500788c */ /* 0x000fe4000bf05070 */
[----:B------:R-:W-:-:S07]  /*2fb0*/  UIADD3 UR8, UPT, UPT, UR6, 0x8, URZ ;  /* 0x0000000806087890 */ /* 0x000fce000fffe0ff */
[----:B------:R-:W-:Y:S05]  /*2fc0*/  BRA.U !UP0, `(.L_x_57) ;  /* 0x00000001089c7547 */ /* 0x000fea000b800000 */
[----:B------:R-:W-:Y:S01]  /*2fd0*/  ELECT P0, URZ, PT ;  /* 0x0000000000ff782f */ /* 0x000fe20003800000 */
[----:B------:R-:W-:-:S12]  /*2fe0*/  BSSY B0, `(.L_x_57) ;  /* 0x0000025000007945 */ /* 0x000fd80003800000 */
[----:B------:R-:W-:Y:S05]  /*2ff0*/  @!P0 BRA `(.L_x_58) ;  /* 0x00000000008c8947 */ /* 0x000fea0003800000 */
[----:B------:R-:W-:-:S05]  /*3000*/  UMOV UR7, 0x10 ;  /* 0x0000001000077882 */ /* 0x000fca0000000000 */
[----:B------:R-:W-:Y:S04]  /*3010*/  DEPBAR.LE SB1, 0x36 ;  /* 0x00009d800000791a */ /* 0x000fe80000000000 */
[----:B------:R-:W1:Y:S02]  /*3020*/  UTCATOMSWS.2CTA.FIND_AND_SET.ALIGN UP1, UR7, UR7 ;  /* 0x00000007000775e3 */ /* 0x000e640008220800 */
[----:B-1----:R-:W-:Y:S01]  /*3030*/  MOV R10, UR7 ;  /* 0x00000007000a7c02 */ /* 0x002fe20008000f00 */
[----:B------:R-:W-:Y:S06]  /*3040*/  BRA.U UP1, `(.L_x_59) ;  /* 0x0000000101187547 */ /* 0x000fec000b800000 */
.L_x_60:
[----:B------:R-:W-:Y:S05]  /*3050*/  NANOSLEEP 0x64 ;  /* 0x000000640000795d */ /* 0x000fea0003800000 */
[----:B------:R-:W-:-:S05]  /*3060*/  UMOV UR7, 0x10 ;  /* 0x0000001000077882 */ /* 0x000fca0000000000 */
[----:B------:R-:W-:Y:S04]  /*3070*/  DEPBAR.LE SB1, 0x36 ;  /* 0x00009d800000791a */ /* 0x000fe80000000000 */
[----:B------:R-:W1:Y:S02]  /*3080*/  UTCATOMSWS.2CTA.FIND_AND_SET.ALIGN UP1, UR7, UR7 ;  /* 0x00000007000775e3 */ /* 0x000e640008220800 */
[----:B-1----:R-:W-:Y:S01]  /*3090*/  MOV R10, UR7 ;  /* 0x00000007000a7c02 */ /* 0x002fe20008000f00 */
[----:B------:R-:W-:Y:S05]  /*30a0*/  BRA.U !UP1, `(.L_x_60) ;  /* 0xfffffffd09e87547 */ /* 0x000fea000b83ffff */
.L_x_59:
[----:B------:R-:W1:Y:S01]  /*30b0*/  LDS R5, [UR6+0x10] ;  /* 0x00001006ff057984 */ /* 0x000e620008000800 */
[----:B------:R-:W-:Y:S01]  /*30c0*/  IMAD.U32 R3, RZ, RZ, UR37 ;  /* 0x00000025ff037e24 */ /* 0x000fe2000f8e00ff */
[----:B------:R-:W-:-:S03]  /*30d0*/  MOV R2, UR4 ;  /* 0x0000000400027c02 */ /* 0x000fc60008000f00 */
[----:B------:R-:W-:Y:S01]  /*30e0*/  VIADD R3, R3, 0x140 ;  /* 0x0000014003037836 */ /* 0x000fe20000000000 */
[----:B-1----:R-:W-:-:S04]  /*30f0*/  SHF.L.U32 R5, R5, 0x1f, RZ ;  /* 0x0000001f05057819 */ /* 0x002fc800000006ff */
[----:B------:R-:W1:Y:S02]  /*3100*/  SYNCS.PHASECHK.TRANS64.TRYWAIT P0, [UR6+0x8], R5 ;  /* 0x00000805ff0075a7 */ /* 0x000e640008001106 */
[----:B-1----:R-:W-:Y:S05]  /*3110*/  @P0 BRA `(.L_x_61) ;  /* 0x0000000000080947 */ /* 0x002fea0003800000 */
[----:B------:R-:W1:Y:S02]  /*3120*/  SYNCS.PHASECHK.TRANS64.TRYWAIT P0, [UR6+0x8], R5 ;  /* 0x00000805ff0075a7 */ /* 0x000e640008001106 */
[----:B-1----:R-:W-:Y:S05]  /*3130*/  @!P0 BRA `(.L_x_62) ;  /* 0x0000006c00548947 */ /* 0x002fea0003800000 */
.L_x_61:
[----:B-1----:R-:W-:Y:S01]  /*3140*/  HFMA2 R4, -RZ, RZ, 0, 5.9604644775390625e-08 ;  /* 0x00000001ff047431 */ /* 0x002fe200000001ff */
[----:B------:R-:W-:Y:S01]  /*3150*/  UPRMT UR7, UR4, 0x654, UR8 ;  /* 0x0000065404077896 */ /* 0x000fe20008000008 */
[----:B------:R-:W-:Y:S01]  /*3160*/  IMAD.MOV.U32 R7, RZ, RZ, 0xffff ;  /* 0x0000ffffff077424 */ /* 0x000fe200078e00ff */
[----:B------:R-:W-:Y:S01]  /*3170*/  PRMT R2, R2, 0x654, R3 ;  /* 0x0000065402027816 */ /* 0x000fe20000000003 */
[----:B------:R-:W-:Y:S02]  /*3180*/  IMAD.MOV.U32 R5, RZ, RZ, 0x4 ;  /* 0x00000004ff057424 */ /* 0x000fe400078e00ff */
[----:B------:R-:W-:Y:S01]  /*3190*/  IMAD.SHL.U32 R9, R10, 0x20, RZ ;  /* 0x000000200a097824 */ /* 0x000fe200078e00ff */
[----:B------:R-:W-:Y:S02]  /*31a0*/  MOV R3, UR7 ;  /* 0x0000000700037c02 */ /* 0x000fe40008000f00 */
[-C--:B------:R-:W-:Y:S01]  /*31b0*/  SHF.L.U32 R7, R7, R10.reuse, RZ ;  /* 0x0000000a07077219 */ /* 0x080fe200000006ff */
[----:B------:R1:W-:Y:S01]  /*31c0*/  SYNCS.ARRIVE.TRANS64.RED RZ, [UR7], R5 ;  /* 0x00000005ffff79a7 */ /* 0x0003e20008000407 */
[----:B------:R-:W-:Y:S01]  /*31d0*/  SHF.L.U32 R6, R4, R10, RZ ;  /* 0x0000000a04067219 */ /* 0x000fe200000006ff */
[----:B------:R1:W-:Y:S04]  /*31e0*/  STS [UR37+0x140], R9 ;  /* 0x00014009ff007988 */ /* 0x0003e80008000825 */
[----:B------:R1:W-:Y:S04]  /*31f0*/  STAS [R2.64], R10 ;  /* 0x0000000a02007dbd */ /* 0x0003e8000c0008ff */
[----:B------:R1:W-:Y:S04]  /*3200*/  ATOMS.OR RZ, [UR6+0x14], R7 ;  /* 0x00001407ffff798c */ /* 0x0003e8000b000006 */
[----:B------:R1:W-:Y:S04]  /*3210*/  ATOMS.OR RZ, [UR6+0x18], R6 ;  /* 0x00001806ffff798c */ /* 0x0003e8000b000006 */
[----:B------:R1:W-:Y:S02]  /*3220*/  ATOMS.XOR RZ, [UR6+0x10], R4 ;  /* 0x00001004ffff798c */ /* 0x0003e4000b800006 */
.L_x_58:
[----:B------:R-:W-:Y:S05]  /*3230*/  BSYNC B0 ;  /* 0x0000000000007941 */ /* 0x000fea0003800000 */
.L_x_57:
[----:B------:R-:W-:Y:S05]  /*3240*/  BRA.U UP0, `(.L_x_63) ;  /* 0x00000001006c7547 */ /* 0x000fea000b800000 */
[----:B------:R-:W-:-:S03]  /*3250*/  UMOV UR7, 0xffffffff ;  /* 0xffffffff00077882 */ /* 0x000fc60000000000 */
[----:B------:R-:W-:Y:S05]  /*3260*/  BRA.DIV UR7, `(.L_x_64) ;  /* 0x0000006e07207947 */ /* 0x000fea000b800000 */
[----:B------:R-:W-:-:S13]  /*3270*/  ELECT P6, URZ, PT ;  /* 0x0000000000ff782f */ /* 0x000fda00038c0000 */
.L_x_166:
[----:B------:R-:W-:Y:S05]  /*3280*/  @!P6 BRA `(.L_x_63) ;  /* 0x00000000005ce947 */ /* 0x000fea0003800000 */
[----:B-1----:R-:W1:Y:S02]  /*3290*/  LDS R3, [UR6+0x10] ;  /* 0x00001006ff037984 */ /* 0x002e640008000800 */
[----:B-1----:R-:W-:-:S04]  /*32a0*/  SHF.L.U32 R3, R3, 0x1f, RZ ;  /* 0x0000001f03037819 */ /* 0x002fc800000006ff */
[----:B------:R-:W1:Y:S02]  /*32b0*/  SYNCS.PHASECHK.TRANS64.TRYWAIT P0, [UR6+0x8], R3 ;  /* 0x00000803ff0075a7 */ /* 0x000e640008001106 */
[----:B-1----:R-:W-:Y:S05]  /*32c0*/  @P0 BRA `(.L_x_65) ;  /* 0x0000000000080947 */ /* 0x002fea0003800000 */
[----:B------:R-:W1:Y:S02]  /*32d0*/  SYNCS.PHASECHK.TRANS64.TRYWAIT P0, [UR6+0x8], R3 ;  /* 0x00000803ff0075a7 */ /* 0x000e640008001106 */
[----:B-1----:R-:W-:Y:S05]  /*32e0*/  @!P0 BRA `(.L_x_66) ;  /* 0x0000006c00208947 */ /* 0x002fea0003800000 */
.L_x_65:
[----:B------:R-:W2:Y:S01]  /*32f0*/  LDS R5, [UR37+0x140] ;  /* 0x00014025ff057984 */ /* 0x000ea20008000800 */
[----:B-1----:R-:W-:Y:S02]  /*3300*/  HFMA2 R2, -RZ, RZ, 0, 5.9604644775390625e-08 ;  /* 0x00000001ff027431 */ /* 0x002fe400000001ff */
[----:B------:R-:W-:Y:S01]  /*3310*/  IMAD.MOV.U32 R3, RZ, RZ, 0xffff ;  /* 0x0000ffffff037424 */ /* 0x000fe200078e00ff */
[----:B------:R-:W-:Y:S01]  /*3320*/  UPRMT UR7, UR4, 0x654, UR8 ;  /* 0x0000065404077896 */ /* 0x000fe20008000008 */
[----:B--2---:R-:W-:-:S03]  /*3330*/  IMAD.SHL.U32 R4, R5, 0x20, RZ ;  /* 0x0000002005047824 */ /* 0x004fc600078e00ff */
[-C--:B------:R-:W-:Y:S02]  /*3340*/  SHF.L.U32 R3, R3, R5.reuse, RZ ;  /* 0x0000000503037219 */ /* 0x080fe400000006ff */
[----:B------:R-:W-:Y:S01]  /*3350*/  SHF.L.U32 R5, R2, R5, RZ ;  /* 0x0000000502057219 */ /* 0x000fe200000006ff */
[----:B------:R2:W-:Y:S04]  /*3360*/  STS [UR37+0x140], R4 ;  /* 0x00014004ff007988 */ /* 0x0005e80008000825 */
[----:B------:R2:W-:Y:S04]  /*3370*/  ATOMS.OR RZ, [UR6+0x14], R3 ;  /* 0x00001403ffff798c */ /* 0x0005e8000b000006 */
[----:B------:R2:W-:Y:S01]  /*3380*/  ATOMS.OR RZ, [UR6+0x18], R5 ;  /* 0x00001805ffff798c */ /* 0x0005e2000b000006 */
[----:B------:R-:W-:Y:S03]  /*3390*/  SYNCS.ARRIVE.TRANS64.RED.A1T0 RZ, [UR7], RZ ;  /* 0x000000ffffff79a7 */ /* 0x000fe60008100407 */
[----:B------:R2:W-:Y:S01]  /*33a0*/  ATOMS.XOR RZ, [UR6+0x10], R2 ;  /* 0x00001002ffff798c */ /* 0x0005e2000b800006 */
[----:B------:R-:W-:Y:S05]  /*33b0*/  BRA `(.L_x_63) ;  /* 0x0000000000107947 */ /* 0x000fea0003800000 */
.L_x_56:
[----:B------:R-:W-:-:S05]  /*33c0*/  MOV R2, 0xffffffff ;  /* 0xffffffff00027802 */ /* 0x000fca0000000f00 */
[----:B------:R1:W-:Y:S02]  /*33d0*/  STS [UR37+0x140], R2 ;  /* 0x00014002ff007988 */ /* 0x0003e40008000825 */
[----:B-1----:R-:W-:Y:S02]  /*33e0*/  MOV R2, 0x3400 ;  /* 0x0000340000027802 */ /* 0x002fe40000000f00 */
[----:B-----5:R-:W-:Y:S05]  /*33f0*/  CALL.REL.NOINC `($__internal_1_$__cuda_sm10x_tcgen05_guardrail_trap_phase_invalid_during_alloc) ;  /* 0x0000007000f47944 */ /* 0x020fea0003c00000 */
.L_x_63:
[----:B------:R-:W-:Y:S05]  /*3400*/  WARPSYNC.ALL ;  /* 0x0000000000007948 */ /* 0x000fea0003800000 */
[----:B------:R-:W3:Y:S01]  /*3410*/  S2UR UR7, SR_CgaCtaId ;  /* 0x00000000000779c3 */ /* 0x000ee20000008800 */
[----:B------:R-:W-:Y:S01]  /*3420*/  UMOV UR6, 0x400 ;  /* 0x0000040000067882 */ /* 0x000fe20000000000 */
[----:B------:R-:W-:-:S06]  /*3430*/  NOP ;  /* 0x0000000000007918 */ /* 0x000fcc0000000000 */
[----:B------:R-:W-:Y:S06]  /*3440*/  BAR.ARV 0x6, 0xa0 ;  /* 0x0182800000007b1d */ /* 0x000fec0000002000 */
[----:B------:R-:W4:Y:S01]  /*3450*/  LDCU UR8, c[0x0][0x38c] ;  /* 0x00007180ff0877ac */ /* 0x000f220008000800 */
[----:B------:R-:W-:Y:S01]  /*3460*/  LOP3.LUT R0, R0, 0xffff, RZ, 0xc0, !PT ;  /* 0x0000ffff00007812 */ /* 0x000fe200078ec0ff */
[----:B-1----:R-:W-:Y:S01]  /*3470*/  IMAD.MOV.U32 R9, RZ, RZ, 0x1 ;  /* 0x00000001ff097424 */ /* 0x002fe200078e00ff */
[----:B------:R-:W-:Y:S01]  /*3480*/  LOP3.LUT R8, R8, 0xffff, RZ, 0xc0, !PT ;  /* 0x0000ffff08087812 */ /* 0x000fe200078ec0ff */
[----:B------:R-:W-:Y:S01]  /*3490*/  UMOV UR19, URZ ;  /* 0x000000ff00137c82 */ /* 0x000fe20008000000 */
[----:B------:R-:W-:Y:S01]  /*34a0*/  R2UR UR10, R0 ;  /* 0x00000000000a72ca */ /* 0x000fe200000e0000 */
[----:B------:R-:W-:Y:S01]  /*34b0*/  UMOV UR18, URZ ;  /* 0x000000ff00127c82 */ /* 0x000fe20008000000 */
[----:B------:R-:W-:Y:S01]  /*34c0*/  R2UR UR11, R8 ;  /* 0x00000000080b72ca */ /* 0x000fe200000e0000 */
[----:B------:R-:W-:Y:S01]  /*34d0*/  IMAD.MOV.U32 R8, RZ, RZ, RZ ;  /* 0x000000ffff087224 */ /* 0x000fe200078e00ff */
[----:B------:R-:W-:Y:S01]  /*34e0*/  UMOV UR17, URZ ;  /* 0x000000ff00117c82 */ /* 0x000fe20008000000 */
[----:B---3--:R-:W-:-:S02]  /*34f0*/  ULEA UR7, UR7, UR6, 0x18 ;  /* 0x0000000607077291 */ /* 0x008fc4000f8ec0ff */
[----:B------:R-:W-:Y:S02]  /*3500*/  UISETP.NE.AND UP2, UPT, UR5, URZ, UPT ;  /* 0x000000ff0500728c */ /* 0x000fe4000bf45270 */
[----:B------:R-:W-:Y:S02]  /*3510*/  UIADD3 UR12, UPT, UPT, UR7, 0x8400, URZ ;  /* 0x00008400070c7890 */ /* 0x000fe4000fffe0ff */
[----:B------:R-:W-:Y:S02]  /*3520*/  UIADD3 UR13, UPT, UPT, UR7, 0x18400, URZ ;  /* 0x00018400070d7890 */ /* 0x000fe4000fffe0ff */
[----:B----4-:R-:W-:Y:S01]  /*3530*/  UIADD3 UR8, UPT, UPT, UR8, 0x7f, URZ ;  /* 0x0000007f08087890 */ /* 0x010fe2000fffe0ff */
[----:B--2---:R-:W1:Y:S01]  /*3540*/  LDS R2, [UR7+0x140] ;  /* 0x00014007ff027984 */ /* 0x004e620008000800 */
[----:B------:R-:W-:Y:S02]  /*3550*/  USHF.R.U32.HI UR12, URZ, 0x4, UR12 ;  /* 0x00000004ff0c7899 */ /* 0x000fe4000801160c */
[----:B------:R-:W-:-:S02]  /*3560*/  USHF.R.S32.HI UR6, URZ, 0x1f, UR8 ;  /* 0x0000001fff067899 */ /* 0x000fc40008011408 */
[----:B------:R-:W-:Y:S02]  /*3570*/  USHF.R.U32.HI UR13, URZ, 0x4, UR13 ;  /* 0x00000004ff0d7899 */ /* 0x000fe4000801160d */
[----:B------:R-:W-:Y:S02]  /*3580*/  ULEA.HI UR6, UR6, UR8, URZ, 0x7 ;  /* 0x0000000806067291 */ /* 0x000fe4000f8f38ff */
[----:B------:R-:W-:Y:S02]  /*3590*/  ULOP3.LUT UR12, UR12, 0x3fff, URZ, 0xc0, !UPT ;  /* 0x00003fff0c0c7892 */ /* 0x000fe4000f8ec0ff */
[----:B------:R-:W-:Y:S02]  /*35a0*/  USHF.R.S32.HI UR6, URZ, 0x7, UR6 ;  /* 0x00000007ff067899 */ /* 0x000fe40008011406 */
[----:B------:R-:W-:Y:S02]  /*35b0*/  ULOP3.LUT UR13, UR13, 0x3fff, URZ, 0xc0, !UPT ;  /* 0x00003fff0d0d7892 */ /* 0x000fe4000f8ec0ff */
[----:B------:R-:W-:Y:S01]  /*35c0*/  UISETP.LT.AND UP0, UPT, UR6, 0x1, UPT ;  /* 0x000000010600788c */ /* 0x000fe2000bf01270 */
[----:B------:R-:W-:Y:S01]  /*35d0*/  UMOV UR36, 0x0 ;  /* 0x0000000000247882 */ /* 0x000fe20000000000 */
        /* <DEDUP_REMOVED lines=9> */
[----:B------:R-:W-:-:S02]  /*3670*/  ULOP3.LUT UR12, UR12, 0x10000, URZ, 0xfc, !UPT ;  /* 0x000100000c0c7892 */ /* 0x000fc4000f8efcff */
[----:B------:R-:W-:Y:S02]  /*3680*/  ULOP3.LUT UR13, UR13, 0x10000, URZ, 0xfc, !UPT ;  /* 0x000100000d0d7892 */ /* 0x000fe4000f8efcff */
[----:B------:R-:W-:Y:S01]  /*3690*/  USEL UR20, UR6, 0x1, !UP0 ;  /* 0x0000000106147887 */ /* 0x000fe2000c000000 */
[----:B------:R-:W-:Y:S01]  /*36a0*/  UMOV UR26, 0x0 ;  /* 0x00000000001a7882 */ /* 0x000fe20000000000 */
[----:B------:R-:W-:Y:S01]  /*36b0*/  UMOV UR27, 0x8400010 ;  /* 0x08400010001b7882 */ /* 0x000fe20000000000 */
[----:B------:R-:W-:Y:S01]  /*36c0*/  UMOV UR24, 0x0 ;  /* 0x0000000000187882 */ /* 0x000fe20000000000 */
[----:B------:R-:W-:Y:S01]  /*36d0*/  UMOV UR25, 0x8400010 ;  /* 0x0840001000197882 */ /* 0x000fe20000000000 */
[----:B------:R-:W-:Y:S01]  /*36e0*/  UMOV UR22, 0x0 ;  /* 0x0000000000167882 */ /* 0x000fe20000000000 */
[----:B------:R-:W-:Y:S01]  /*36f0*/  UMOV UR23, 0x8400010 ;  /* 0x0840001000177882 */ /* 0x000fe20000000000 */
[----:B-1----:R-:W-:Y:S02]  /*3700*/  R2UR UR21, R2 ;  /* 0x00000000021572ca */ /* 0x002fe400000e0000 */
[----:B------:R-:W-:-:S13]  /*3710*/  CS2R R2, SRZ ;  /* 0x0000000000027805 */ /* 0x000fda000001ff00 */
.L_x_74:
[C---:B------:R-:W-:Y:S02]  /*3720*/  LEA R0, R8.reuse, UR7, 0x3 ;  /* 0x0000000708007c11 */ /* 0x040fe4000f8e18ff */
[----:B------:R-:W-:Y:S02]  /*3730*/  SHF.L.U32 R4, R3, 0x1f, RZ ;  /* 0x0000001f03047819 */ /* 0x000fe400000006ff */
[----:B------:R-:W-:Y:S02]  /*3740*/  LEA R5, R8, UR7, 0x4 ;  /* 0x0000000708057c11 */ /* 0x000fe4000f8e20ff */
[----:B------:R-:W1:Y:S02]  /*3750*/  SYNCS.PHASECHK.TRANS64.TRYWAIT P0, [R0+URZ+0x90], R4 ;  /* 0x00009004000075a7 */ /* 0x000e6400080011ff */
[----:B-1-3--:R-:W-:Y:S05]  /*3760*/  @!P0 BRA `(.L_x_67) ;  /* 0x0000006800188947 */ /* 0x00afea0003800000 */
.L_x_167:
[----:B-1----:R-:W1:Y:S01]  /*3770*/  LDS.128 R4, [R5+0x120] ;  /* 0x0001200005047984 */ /* 0x002e620000000c00 */
[----:B------:R-:W-:Y:S02]  /*3780*/  VIADD R0, R0, 0xa0 ;  /* 0x000000a000007836 */ /* 0x000fe40000000000 */
[----:B------:R-:W-:Y:S01]  /*3790*/  VIADD R8, R8, 0x1 ;  /* 0x0000000108087836 */ /* 0x000fe20000000000 */
[----:B------:R-:W-:Y:S01]  /*37a0*/  @!PT LDS RZ, [RZ] ;  /* 0x00000000fffff984 */ /* 0x000fe20000000800 */
[----:B------:R-:W-:Y:S01]  /*37b0*/  @!PT LDS RZ, [RZ] ;  /* 0x00000000fffff984 */ /* 0x000fe20000000800 */
[----:B------:R-:W-:Y:S01]  /*37c0*/  @!PT LDS RZ, [RZ] ;  /* 0x00000000fffff984 */ /* 0x000fe20000000800 */
[----:B------:R-:W-:Y:S01]  /*37d0*/  @!PT LDS RZ, [RZ] ;  /* 0x00000000fffff984 */ /* 0x000fe20000000800 */
[----:B------:R2:W-:Y:S06]  /*37e0*/  MEMBAR.ALL.CTA ;  /* 0x0000000000007992 */ /* 0x0005ec0000008000 */
[----:B--2---:R-:W2:Y:S01]  /*37f0*/  FENCE.VIEW.ASYNC.S ;  /* 0x00000000000073c6 */ /* 0x004ea20000000000 */
[----:B------:R-:W-:-:S04]  /*3800*/  PRMT R0, RZ, 0x654, R0 ;  /* 0x00000654ff007816 */ /* 0x000fc80000000000 */
[----:B--2---:R2:W-:Y:S01]  /*3810*/  SYNCS.ARRIVE.TRANS64.RED.A1T0 RZ, [R0+URZ], RZ ;  /* 0x000000ff00ff79a7 */ /* 0x0045e200081004ff */
[----:B-1----:R-:W-:Y:S01]  /*3820*/  LOP3.LUT P1, RZ, R6, 0x1, RZ, 0xc0, !PT ;  /* 0x0000000106ff7812 */ /* 0x002fe2000782c0ff */
[----:B--2---:R-:W-:-:S12]  /*3830*/  BRA.U UP2, `(.L_x_68) ;  /* 0x0000000502587547 */ /* 0x004fd8000b800000 */
[----:B------:R-:W1:Y:S01]  /*3840*/  LDCU UR8, c[0x0][0x38c] ;  /* 0x00007180ff0877ac */ /* 0x000e620008000800 */
[----:B------:R-:W-:Y:S02]  /*3850*/  PLOP3.LUT P2, PT, PT, PT, PT, 0x80, 0x8 ;  /* 0x000000000008781c */ /* 0x000fe40003f4f070 */
[----:B------:R-:W-:Y:S01]  /*3860*/  SHF.L.U32 R4, R9, 0x1f, RZ ;  /* 0x0000001f09047819 */ /* 0x000fe200000006ff */
[----:B-1----:R-:W-:Y:S02]  /*3870*/  UISETP.GE.AND UP0, UPT, UR8, 0x1, UPT ;  /* 0x000000010800788c */ /* 0x002fe4000bf06270 */
[----:B------:R-:W-:-:S04]  /*3880*/  ULEA UR8, UR19, UR7, 0x3 ;  /* 0x0000000713087291 */ /* 0x000fc8000f8e18ff */
[----:B------:R-:W-:-:S05]  /*3890*/  PLOP3.LUT P0, PT, PT, PT, UP0, 0x80, 0x8 ;  /* 0x000000000008781c */ /* 0x000fca0003f0f008 */
[----:B------:R-:W-:-:S08]  /*38a0*/  @UP0 ULEA UR9, UR18, UR7, 0x3 ;  /* 0x0000000712090291 */ /* 0x000fd0000f8e18ff */
[----:B------:R-:W-:-:S04]  /*38b0*/  @P0 SHF.L.U32 R0, R2, 0x1f, RZ ;  /* 0x0000001f02000819 */ /* 0x000fc800000006ff */
[----:B------:R1:W2:Y:S01]  /*38c0*/  @P0 SYNCS.PHASECHK.TRANS64.TRYWAIT P2, [UR9], R0 ;  /* 0x00000000ff0005a7 */ /* 0x0002a20008041109 */
[----:B------:R-:W-:Y:S01]  /*38d0*/  ULEA UR9, UR19, UR21, 0x7 ;  /* 0x0000001513097291 */ /* 0x000fe2000f8e38ff */
[----:B------:R-:W3:Y:S02]  /*38e0*/  SYNCS.PHASECHK.TRANS64.TRYWAIT P0, [UR8+0xd0], R4 ;  /* 0x0000d004ff0075a7 */ /* 0x000ee40008001108 */
[----:B-123--:R-:W-:Y:S09]  /*38f0*/  @!P0 BRA `(.L_x_69) ;  /* 0x0000006400c88947 */ /* 0x00eff20003800000 */
.L_x_169:
[----:B------:R-:W-:Y:S01]  /*3900*/  UMOV UR16, UR17 ;  /* 0x0000001100107c82 */ /* 0x000fe20008000000 */
[----:B------:R-:W-:Y:S05]  /*3910*/  BRA.U !UP0, `(.L_x_70) ;  /* 0x0000000508107547 */ /* 0x000fea000b800000 */
[----:B------:R-:W-:Y:S02]  /*3920*/  UIADD3 UR16, UPT, UPT, UR20, UR17, URZ ;  /* 0x0000001114107290 */ /* 0x000fe4000fffe0ff */
[----:B------:R-:W-:Y:S01]  /*3930*/  UPLOP3.LUT UP3, UPT, UPT, UPT, UPT, 0x40, 0x4 ;  /* 0x000000000004789c */ /* 0x000fe20003f6e870 */
[----:B------:R-:W-:Y:S01]  /*3940*/  UMOV UR15, UR6 ;  /* 0x00000006000f7c82 */ /* 0x000fe20008000000 */
[----:B------:R-:W-:-:S09]  /*3950*/  UMOV UR58, UR18 ;  /* 0x00000012003a7c82 */ /* 0x000fd20008000000 */
.L_x_73:
[----:B--2---:R-:W-:Y:S01]  /*3960*/  ULEA UR14, UR58, UR7, 0x3 ;  /* 0x000000073a0e7291 */ /* 0x004fe2000f8e18ff */
[----:B---3--:R-:W-:Y:S11]  /*3970*/  @P2 BRA `(.L_x_71) ;  /* 0x00000000000c2947 */ /* 0x008ff60003800000 */
[----:B-1----:R-:W-:Y:S04]  /*3980*/  SHF.L.U32 R4, R2, 0x1f, RZ ;  /* 0x0000001f02047819 */ /* 0x002fe800000006ff */
[----:B------:R-:W1:Y:S02]  /*3990*/  SYNCS.PHASECHK.TRANS64.TRYWAIT P0, [UR14], R4 ;  /* 0x00000004ff0075a7 */ /* 0x000e64000800110e */
[----:B-1----:R-:W-:Y:S05]  /*39a0*/  @!P0 BRA `(.L_x_72) ;  /* 0x0000006400b48947 */ /* 0x002fea0003800000 */
.L_x_71:
[----:B------:R-:W-:Y:S01]  /*39b0*/  UISETP.NE.AND UP0, UPT, UR15, 0x1, UPT ;  /* 0x000000010f00788c */ /* 0x000fe2000bf05270 */
[----:B------:R-:W-:Y:S01]  /*39c0*/  PLOP3.LUT P2, PT, PT, PT, PT, 0x80, 0x8 ;  /* 0x000000000008781c */ /* 0x000fe20003f4f070 */
[----:B------:R-:W-:Y:S02]  /*39d0*/  UIADD3 UR18, UPT, UPT, UR58, 0x1, URZ ;  /* 0x000000013a127890 */ /* 0x000fe4000fffe0ff */
[----:B------:R-:W-:Y:S02]  /*39e0*/  ULEA UR68, UR58, UR13, 0xb ;  /* 0x0000000d3a447291 */ /* 0x000fe4000f8e58ff */
[----:B------:R-:W-:Y:S01]  /*39f0*/  UISETP.NE.AND UP1, UPT, UR18, 0x4, UPT ;  /* 0x000000041200788c */ /* 0x000fe2000bf25270 */
[----:B------:R-:W-:Y:S01]  /*3a00*/  PLOP3.LUT P0, PT, PT, PT, UP0, 0x80, 0x8 ;  /* 0x000000000008781c */ /* 0x000fe20003f0f008 */
[----:B------:R-:W-:Y:S02]  /*3a10*/  ULEA UR66, UR58, UR12, 0xa ;  /* 0x0000000c3a427291 */ /* 0x000fe4000f8e50ff */
[----:B------:R-:W-:Y:S02]  /*3a20*/  USEL UR39, URZ, 0x1, UP1 ;  /* 0x00000001ff277887 */ /* 0x000fe40008800000 */
[----:B------:R-:W-:Y:S02]  /*3a30*/  USEL UR18, UR18, URZ, UP1 ;  /* 0x000000ff12127287 */ /* 0x000fe40008800000 */
[----:B------:R-:W-:Y:S02]  /*3a40*/  UIADD3 UR64, UPT, UPT, UR68, 0x2, URZ ;  /* 0x0000000244407890 */ /* 0x000fe4000fffe0ff */
[----:B------:R-:W-:Y:S01]  /*3a50*/  @UP0 ULEA UR38, UR18, UR7, 0x3 ;  /* 0x0000000712260291 */ /* 0x000fe2000f8e18ff */
[----:B------:R-:W-:Y:S01]  /*3a60*/  LOP3.LUT R2, R2, UR39, RZ, 0x3c, !PT ;  /* 0x0000002702027c12 */ /* 0x000fe2000f8e3cff */
[----:B------:R-:W-:Y:S02]  /*3a70*/  UIADD3 UR62, UPT, UPT, UR66, 0x2, URZ ;  /* 0x00000002423e7890 */ /* 0x000fe4000fffe0ff */
[----:B------:R-:W-:Y:S01]  /*3a80*/  UIADD3 UR60, UPT, UPT, UR68, 0x4, URZ ;  /* 0x00000004443c7890 */ /* 0x000fe2000fffe0ff */
[----:B-1----:R-:W-:Y:S01]  /*3a90*/  @P0 SHF.L.U32 R0, R2, 0x1f, RZ ;  /* 0x0000001f02000819 */ /* 0x002fe200000006ff */
[----:B------:R-:W-:Y:S02]  /*3aa0*/  UIADD3 UR58, UPT, UPT, UR66, 0x4, URZ ;  /* 0x00000004423a7890 */ /* 0x000fe4000fffe0ff */
[----:B------:R-:W-:Y:S01]  /*3ab0*/  UIADD3 UR56, UPT, UPT, UR68, 0x6, URZ ;  /* 0x0000000644387890 */ /* 0x000fe2000fffe0ff */
[----:B------:R2:W3:Y:S01]  /*3ac0*/  @P0 SYNCS.PHASECHK.TRANS64.TRYWAIT P2, [UR38], R0 ;  /* 0x00000000ff0005a7 */ /* 0x0004e20008041126 */
[----:B------:R-:W-:Y:S02]  /*3ad0*/  UIADD3 UR54, UPT, UPT, UR66, 0x6, URZ ;  /* 0x0000000642367890 */ /* 0x000fe4000fffe0ff */
        /* <DEDUP_REMOVED lines=10> */
[----:B------:R-:W-:Y:S02]  /*3b80*/  UIADD3 UR15, UPT, UPT, UR15, -0x1, URZ ;  /* 0xffffffff0f0f7890 */ /* 0x000fe4000fffe0ff */
[----:B------:R-:W-:Y:S01]  /*3b90*/  UISETP.NE.AND UP0, UPT, UR17, UR16, UPT ;  /* 0x000000101100728c */ /* 0x000fe2000bf05270 */
[----:B------:R-:W-:Y:S01]  /*3ba0*/  UMOV UR69, 0x40004040 ;  /* 0x4000404000457882 */ /* 0x000fe20000000000 */
[----:B------:R-:W-:Y:S01]  /*3bb0*/  UMOV UR67, 0x40004040 ;  /* 0x4000404000437882 */ /* 0x000fe20000000000 */
[----:B------:R-:W-:Y:S01]  /*3bc0*/  UMOV UR65, 0x40004040 ;  /* 0x4000404000417882 */ /* 0x000fe20000000000 */
[----:B------:R-:W-:Y:S01]  /*3bd0*/  UTCHMMA.2CTA gdesc[UR66], gdesc[UR68], tmem[UR9], tmem[UR36], idesc[UR37], UP3 ;  /* 0x00ff2444420075ea */ /* 0x000fe20009a00009 */
[----:B------:R-:W-:Y:S01]  /*3be0*/  UPLOP3.LUT UP3, UPT, UPT, UPT, UPT, 0x80, 0x8 ;  /* 0x000000000008789c */ /* 0x000fe20003f6f070 */
[----:B------:R-:W-:Y:S01]  /*3bf0*/  UMOV UR63, 0x40004040 ;  /* 0x40004040003f7882 */ /* 0x000fe20000000000 */
[----:B------:R-:W-:Y:S01]  /*3c00*/  UMOV UR61, 0x40004040 ;  /* 0x40004040003d7882 */ /* 0x000fe20000000000 */
[----:B------:R-:W-:Y:S01]  /*3c10*/  UTCHMMA.2CTA gdesc[UR62], gdesc[UR64], tmem[UR9], tmem[UR34], idesc[UR35], UPT ;  /* 0x00ff22403e0075ea */ /* 0x000fe2000ba00009 */
[----:B------:R-:W-:Y:S01]  /*3c20*/  UMOV UR59, 0x40004040 ;  /* 0x40004040003b7882 */ /* 0x000fe20000000000 */
[----:B------:R-:W-:Y:S01]  /*3c30*/  UMOV UR57, 0x40004040 ;  /* 0x4000404000397882 */ /* 0x000fe20000000000 */
[----:B------:R1:W-:Y:S01]  /*3c40*/  UTCHMMA.2CTA gdesc[UR58], gdesc[UR60], tmem[UR9], tmem[UR32], idesc[UR33], UPT ;  /* 0x00ff203c3a0075ea */ /* 0x0003e2000ba00009 */
        /* <DEDUP_REMOVED lines=11> */
[----:B------:R-:W-:Y:S01]  /*3d00*/  UMOV UR39, 0x40004040 ;  /* 0x4000404000277882 */ /* 0x000fe20000000000 */
[----:B------:R2:W-:Y:S01]  /*3d10*/  UTCHMMA.2CTA gdesc[UR42], gdesc[UR44], tmem[UR9], tmem[UR24], idesc[UR25], UPT ;  /* 0x00ff182c2a0075ea */ /* 0x0005e2000ba00009 */
[----:B------:R2:W-:Y:S01]  /*3d20*/  UTCHMMA.2CTA gdesc[UR38], gdesc[UR40], tmem[UR9], tmem[UR22], idesc[UR23], UPT ;  /* 0x00ff1628260075ea */ /* 0x0005e2000ba00009 */
[----:B------:R2:W-:Y:S01]  /*3d30*/  UTCBAR.2CTA.MULTICAST [UR14], URZ, UR11 ;  /* 0x000000ff0e0073e9 */ /* 0x0005e2000820080b */
[----:B-1----:R-:W-:Y:S01]  /*3d40*/  UMOV UR58, UR18 ;  /* 0x00000012003a7c82 */ /* 0x002fe20008000000 */
[----:B------:R-:W-:Y:S05]  /*3d50*/  BRA.U UP0, `(.L_x_73) ;  /* 0xfffffffd00007547 */ /* 0x000fea000b83ffff */
.L_x_70:
[----:B------:R-:W-:Y:S01]  /*3d60*/  UIADD3 UR8, UPT, UPT, UR8, 0xb0, URZ ;  /* 0x000000b008087890 */ /* 0x000fe2000fffe0ff */
[----:B------:R-:W-:-:S08]  /*3d70*/  UMOV UR17, UR16 ;  /* 0x0000001000117c82 */ /* 0x000fd00008000000 */
[----:B------:R4:W-:Y:S01]  /*3d80*/  UTCBAR.2CTA.MULTICAST [UR8], URZ, UR10 ;  /* 0x000000ff080073e9 */ /* 0x0009e2000820080a */
[----:B------:R-:W-:Y:S02]  /*3d90*/  NOP ;  /* 0x0000000000007918 */ /* 0x000fe40000000000 */
.L_x_68:
[----:B------:R-:W-:Y:S01]  /*3da0*/  UIADD3 UR19, UPT, UPT, UR19, 0x1, URZ ;  /* 0x0000000113137890 */ /* 0x000fe2000fffe0ff */
[----:B------:R-:W-:-:S03]  /*3db0*/  ISETP.NE.AND P0, PT, R8, 0x2, PT ;  /* 0x000000020800780c */ /* 0x000fc60003f05270 */
[----:B------:R-:W-:Y:S01]  /*3dc0*/  UISETP.NE.AND UP0, UPT, UR19, 0x4, UPT ;  /* 0x000000041300788c */ /* 0x000fe2000bf05270 */
[----:B-12---:R-:W-:Y:S02]  /*3dd0*/  SEL R0, RZ, 0x1, P0 ;  /* 0x00000001ff007807 */ /* 0x006fe40000000000 */
[----:B------:R-:W-:Y:S01]  /*3de0*/  SEL R8, R8, RZ, P0 ;  /* 0x000000ff08087207 */ /* 0x000fe20000000000 */
[----:B----4-:R-:W-:Y:S01]  /*3df0*/  USEL UR8, URZ, 0x1, UP0 ;  /* 0x00000001ff087887 */ /* 0x010fe20008000000 */
[----:B------:R-:W-:Y:S01]  /*3e00*/  LOP3.LUT R3, R3, R0, RZ, 0x3c, !PT ;  /* 0x0000000003037212 */ /* 0x000fe200078e3cff */
[----:B------:R-:W-:-:S04]  /*3e10*/  USEL UR19, UR19, URZ, UP0 ;  /* 0x000000ff13137287 */ /* 0x000fc80008000000 */
[----:B------:R-:W-:Y:S01]  /*3e20*/  LOP3.LUT R9, R9, UR8, RZ, 0x3c, !PT ;  /* 0x0000000809097c12 */ /* 0x000fe2000f8e3cff */
[----:B------:R-:W-:Y:S07]  /*3e30*/  @P1 BRA `(.L_x_74) ;  /* 0xfffffff800381947 */ /* 0x000fee000383ffff */
[----:B------:R-:W1:Y:S01]  /*3e40*/  S2UR UR6, SR_CgaCtaId ;  /* 0x00000000000679c3 */ /* 0x000e620000008800 */
[----:B------:R-:W-:Y:S01]  /*3e50*/  ELECT P0, URZ, PT ;  /* 0x0000000000ff782f */ /* 0x000fe20003800000 */
[----:B------:R-:W-:Y:S01]  /*3e60*/  HFMA2 R0, -RZ, RZ, 0, 5.9604644775390625e-08 ;  /* 0x00000001ff007431 */ /* 0x000fe200000001ff */
[----:B------:R-:W-:-:S05]  /*3e70*/  UMOV UR8, 0x40 ;  /* 0x0000004000087882 */ /* 0x000fca0000000000 */
[----:B------:R-:W-:Y:S01]  /*3e80*/  UVIRTCOUNT.DEALLOC.SMPOOL 0x80 ;  /* 0x000000800000784c */ /* 0x000fe20000000000 */
[----:B------:R-:W-:Y:S02]  /*3e90*/  UISETP.NE.AND UP0, UPT, UR5, URZ, UPT ;  /* 0x000000ff0500728c */ /* 0x000fe4000bf05270 */
[----:B-1----:R-:W-:-:S09]  /*3ea0*/  ULEA UR6, UR6, UR8, 0x18 ;  /* 0x0000000806067291 */ /* 0x002fd2000f8ec0ff */
[----:B------:R1:W-:Y:S01]  /*3eb0*/  @P0 STS.U8 [UR6+0x1c], R0 ;  /* 0x00001c00ff000988 */ /* 0x0003e20008000006 */
[----:B------:R-:W-:Y:S05]  /*3ec0*/  BRA.U UP0, `(.L_x_75) ;  /* 0x0000000100a07547 */ /* 0x000fea000b800000 */
[----:B------:R-:W-:Y:S01]  /*3ed0*/  UIADD3 UR5, UPT, UPT, UR7, 0xd0, URZ ;  /* 0x000000d007057890 */ /* 0x000fe2000fffe0ff */
[----:B------:R-:W-:-:S03]  /*3ee0*/  SHF.L.U32 R2, R9, 0x1f, RZ ;  /* 0x0000001f09027819 */ /* 0x000fc600000006ff */
[----:B------:R-:W-:-:S09]  /*3ef0*/  ULEA UR8, UR19, UR5, 0x3 ;  /* 0x0000000513087291 */ /* 0x000fd2000f8e18ff */
[----:B------:R-:W2:Y:S02]  /*3f00*/  SYNCS.PHASECHK.TRANS64.TRYWAIT P0, [UR8], R2 ;  /* 0x00000002ff0075a7 */ /* 0x000ea40008001108 */
[----:B--2---:R-:W-:Y:S05]  /*3f10*/  @!P0 BRA `(.L_x_76) ;  /* 0x0000006000708947 */ /* 0x004fea0003800000 */
.L_x_172:
        /* <DEDUP_REMOVED lines=9> */
.L_x_174:
        /* <DEDUP_REMOVED lines=9> */
.L_x_176:
[----:B------:R-:W-:-:S04]  /*4040*/  UIADD3 UR9, UPT, UPT, UR9, 0x1, URZ ;  /* 0x0000000109097890 */ /* 0x000fc8000fffe0ff */
[----:B------:R-:W-:-:S04]  /*4050*/  UISETP.NE.AND UP1, UPT, UR9, 0x4, UPT ;  /* 0x000000040900788c */ /* 0x000fc8000bf25270 */
[----:B------:R-:W-:Y:S02]  /*4060*/  USEL UR8, URZ, 0x1, UP1 ;  /* 0x00000001ff087887 */ /* 0x000fe40008800000 */
[----:B------:R-:W-:-:S04]  /*4070*/  USEL UR9, UR9, URZ, UP1 ;  /* 0x000000ff09097287 */ /* 0x000fc80008800000 */
[----:B------:R-:W-:Y:S01]  /*4080*/  ULEA UR9, UR9, UR5, 0x3 ;  /* 0x0000000509097291 */ /* 0x000fe2000f8e18ff */
[----:B------:R-:W-:-:S04]  /*4090*/  LOP3.LUT R2, R2, UR8, RZ, 0x3c, !PT ;  /* 0x0000000802027c12 */ /* 0x000fc8000f8e3cff */
[----:B------:R-:W-:Y:S01]  /*40a0*/  SHF.L.U32 R2, R2, 0x1f, RZ ;  /* 0x0000001f02027819 */ /* 0x000fe200000006ff */
[----:B-1----:R-:W-:-:S04]  /*40b0*/  IMAD.U32 R0, RZ, RZ, UR9 ;  /* 0x00000009ff007e24 */ /* 0x002fc8000f8e00ff */
[----:B------:R1:W2:Y:S03]  /*40c0*/  SYNCS.PHASECHK.TRANS64.TRYWAIT P0, [R0+URZ], R2 ;  /* 0x00000002000075a7 */ /* 0x0002a600080011ff */
[----:B--2---:R-:W-:Y:S05]  /*40d0*/  @!P0 NANOSLEEP.SYNCS 0x989680 ;  /* 0x009896800000895d */ /* 0x004fea0003900000 */
[----:B------:R-:W2:Y:S02]  /*40e0*/  @!P0 SYNCS.PHASECHK.TRANS64 P0, [R0+URZ], R2 ;  /* 0x00000002000085a7 */ /* 0x000ea400080010ff */
[----:B--2---:R-:W-:Y:S05]  /*40f0*/  @P0 BRA `(.L_x_79) ;  /* 0x0000000000200947 */ /* 0x004fea0003800000 */
.L_x_80:
[----:B--2---:R2:W4:Y:S02]  /*4100*/  SYNCS.PHASECHK.TRANS64.TRYWAIT P0, [R0+URZ], R2 ;  /* 0x00000002000075a7 */ /* 0x00452400080011ff */
[----:B----4-:R-:W-:Y:S05]  /*4110*/  @!P0 NANOSLEEP.SYNCS 0x989680 ;  /* 0x009896800000895d */ /* 0x010fea0003900000 */
[----:B------:R-:W4:Y:S02]  /*4120*/  @!P0 SYNCS.PHASECHK.TRANS64 P0, [R0+URZ], R2 ;  /* 0x00000002000085a7 */ /* 0x000f2400080010ff */
[----:B----4-:R-:W-:Y:S05]  /*4130*/  @!P0 BRA `(.L_x_80) ;  /* 0xfffffffc00f08947 */ /* 0x010fea000383ffff */
[----:B------:R-:W-:Y:S05]  /*4140*/  BRA `(.L_x_79) ;  /* 0x00000000000c7947 */ /* 0x000fea0003800000 */
.L_x_75:
[----:B------:R-:W-:-:S04]  /*4150*/  UIADD3 UR5, UPT, UPT, UR7, 0x110, URZ ;  /* 0x0000011007057890 */ /* 0x000fc8000fffe0ff */
[----:B------:R-:W-:-:S09]  /*4160*/  UPRMT UR5, UR4, 0x654, UR5 ;  /* 0x0000065404057896 */ /* 0x000fd20008000005 */
[----:B------:R-:W-:Y:S03]  /*4170*/  SYNCS.ARRIVE.TRANS64.RED.A1T0 RZ, [UR5], RZ ;  /* 0x000000ffffff79a7 */ /* 0x000fe60008100405 */
.L_x_79:
[----:B-12---:R-:W-:Y:S01]  /*4180*/  SHF.L.U32 R2, RZ, 0x1f, RZ ;  /* 0x0000001fff027819 */ /* 0x006fe200000006ff */
[----:B------:R-:W-:Y:S01]  /*4190*/  UIADD3 UR5, UPT, UPT, UR7, 0x110, URZ ;  /* 0x0000011007057890 */ /* 0x000fe2000fffe0ff */
[----:B------:R-:W-:Y:S02]  /*41a0*/  PLOP3.LUT P0, PT, PT, PT, UP0, 0x80, 0x8 ;  /* 0x000000000008781c */ /* 0x000fe40003f0f008 */
[----:B------:R-:W1:Y:S02]  /*41b0*/  SYNCS.PHASECHK.TRANS64.TRYWAIT P1, [UR7+0x110], R2 ;  /* 0x00011002ff0075a7 */ /* 0x000e640008021107 */
[----:B-1----:R-:W-:Y:S09]  /*41c0*/  @!P1 BRA `(.L_x_81) ;  /* 0x00000060000c9947 */ /* 0x002ff20003800000 */
.L_x_178:
[----:B------:R-:W-:Y:S01]  /*41d0*/  @!UP0 UPRMT UR5, UR4, 0x654, UR5 ;  /* 0x0000065404058896 */ /* 0x000fe20008000005 */
[----:B------:R-:W-:Y:S02]  /*41e0*/  UMOV UR8, 0xffff ;  /* 0x0000ffff00087882 */ /* 0x000fe40000000000 */
[----:B------:R-:W-:-:S06]  /*41f0*/  UMOV UR4, 0x1 ;  /* 0x0000000100047882 */ /* 0x000fcc0000000000 */
[----:B------:R-:W-:Y:S01]  /*4200*/  @!P0 SYNCS.ARRIVE.TRANS64.RED.A1T0 RZ, [UR5], RZ ;  /* 0x000000ffffff89a7 */ /* 0x000fe20008100405 */
[----:B------:R-:W-:Y:S01]  /*4210*/  NOP ;  /* 0x0000000000007918 */ /* 0x000fe20000000000 */
[----:B-1----:R-:W1:Y:S01]  /*4220*/  LDS R0, [UR6+0x14] ;  /* 0x00001406ff007984 */ /* 0x002e620008000800 */
[----:B------:R-:W-:-:S04]  /*4230*/  ULOP3.LUT UR5, UR21, 0xffff, URZ, 0xc0, !UPT ;  /* 0x0000ffff15057892 */ /* 0x000fc8000f8ec0ff */
[----:B------:R-:W-:-:S04]  /*4240*/  USHF.R.U32.HI UR5, URZ, 0x5, UR5 ;  /* 0x00000005ff057899 */ /* 0x000fc80008011605 */
[----:B------:R-:W-:Y:S02]  /*4250*/  USHF.L.U32 UR8, UR8, UR5, URZ ;  /* 0x0000000508087299 */ /* 0x000fe400080006ff */
[----:B------:R-:W-:-:S04]  /*4260*/  USHF.L.U32 UR4, UR4, UR5, URZ ;  /* 0x0000000504047299 */ /* 0x000fc800080006ff */
[----:B-1----:R-:W-:-:S04]  /*4270*/  LOP3.LUT R0, R0, UR8, RZ, 0xc0, !PT ;  /* 0x0000000800007c12 */ /* 0x002fc8000f8ec0ff */
[----:B------:R-:W-:-:S13]  /*4280*/  ISETP.NE.AND P0, PT, R0, UR8, PT ;  /* 0x0000000800007c0c */ /* 0x000fda000bf05270 */
[----:B------:R-:W-:Y:S05]  /*4290*/  @P0 BRA `(.L_x_82) ;  /* 0x0000000000580947 */ /* 0x000fea0003800000 */
[----:B------:R-:W1:Y:S02]  /*42a0*/  LDS R0, [UR6+0x18] ;  /* 0x00001806ff007984 */ /* 0x000e640008000800 */
[----:B-1----:R-:W-:-:S04]  /*42b0*/  LOP3.LUT R0, R0, UR4, RZ, 0xc0, !PT ;  /* 0x0000000400007c12 */ /* 0x002fc8000f8ec0ff */
[----:B------:R-:W-:-:S13]  /*42c0*/  ISETP.NE.AND P0, PT, R0, UR4, PT ;  /* 0x0000000400007c0c */ /* 0x000fda000bf05270 */
[----:B------:R-:W-:Y:S05]  /*42d0*/  @P0 BRA `(.L_x_83) ;  /* 0x00000000003c0947 */ /* 0x000fea0003800000 */
[----:B------:R-:W1:Y:S01]  /*42e0*/  S2R R2, SR_LANEID ;  /* 0x0000000000027919 */ /* 0x000e620000000000 */
[----:B------:R-:W-:Y:S01]  /*42f0*/  ULOP3.LUT UR8, URZ, UR8, URZ, 0x33, !UPT ;  /* 0x00000008ff087292 */ /* 0x000fe2000f8e33ff */
[----:B------:R-:W-:Y:S02]  /*4300*/  VOTEU.ANY UR7, UPT, PT ;  /* 0x0000000000077886 */ /* 0x000fe400038e0100 */
[----:B------:R-:W-:-:S03]  /*4310*/  UFLO.U32 UR7, UR7 ;  /* 0x00000007000772bd */ /* 0x000fc600080e0000 */
[----:B------:R-:W-:-:S04]  /*4320*/  IMAD.U32 R0, RZ, RZ, UR8 ;  /* 0x00000008ff007e24 */ /* 0x000fc8000f8e00ff */
[----:B------:R2:W4:Y:S02]  /*4330*/  REDUX UR5, R0 ;  /* 0x00000000000573c4 */ /* 0x0005240000000000 */
[----:B------:R1:W-:Y:S02]  /*4340*/  UTCATOMSWS.AND URZ, UR8 ;  /* 0x0000000800ff79e3 */ /* 0x0003e40008000000 */
[----:B-1----:R-:W-:Y:S02]  /*4350*/  ISETP.EQ.U32.AND P0, PT, R2, UR7, PT ;  /* 0x0000000702007c0c */ /* 0x002fe4000bf02070 */
[----:B--2---:R-:W-:Y:S02]  /*4360*/  LOP3.LUT R0, RZ, UR4, RZ, 0x33, !PT ;  /* 0x00000004ff007c12 */ /* 0x004fe4000f8e33ff */
[----:B----4-:R-:W-:Y:S02]  /*4370*/  MOV R2, UR5 ;  /* 0x0000000500027c02 */ /* 0x010fe40008000f00 */
[----:B------:R-:W1:Y:S07]  /*4380*/  REDUX UR4, R0 ;  /* 0x00000000000473c4 */ /* 0x000e6e0000000000 */
[----:B------:R2:W-:Y:S01]  /*4390*/  @P0 ATOMS.AND RZ, [UR6+0x14], R2 ;  /* 0x00001402ffff098c */ /* 0x0005e2000a800006 */
[----:B-1----:R-:W-:-:S05]  /*43a0*/  IMAD.U32 R0, RZ, RZ, UR4 ;  /* 0x00000004ff007e24 */ /* 0x002fca000f8e00ff */
[----:B------:R2:W-:Y:S01]  /*43b0*/  @P0 ATOMS.AND RZ, [UR6+0x18], R0 ;  /* 0x00001800ffff098c */ /* 0x0005e2000a800006 */
[----:B------:R-:W-:Y:S05]  /*43c0*/  BRA `(.L_x_84) ;  /* 0x0000000000147947 */ /* 0x000fea0003800000 */
.L_x_83:
[----:B------:R-:W-:Y:S02]  /*43d0*/  MOV R2, 0x43f0 ;  /* 0x000043f000027802 */ /* 0x000fe40000000f00 */
[----:B---3-5:R-:W-:Y:S05]  /*43e0*/  CALL.REL.NOINC `($__internal_0_$__cuda_sm10x_tcgen05_guardrail_trap_col_being_dealloced_not_returned_by_alloc) ;  /* 0x0000006000ec7944 */ /* 0x028fea0003c00000 */
[----:B------:R-:W-:Y:S05]  /*43f0*/  BRA `(.L_x_84) ;  /* 0x0000000000087947 */ /* 0x000fea0003800000 */
.L_x_82:
[----:B------:R-:W-:Y:S02]  /*4400*/  MOV R2, 0x4420 ;  /* 0x0000442000027802 */ /* 0x000fe40000000f00 */
[----:B---3-5:R-:W-:Y:S05]  /*4410*/  CALL.REL.NOINC `($__internal_2_$__cuda_sm10x_tcgen05_guardrail_trap_unallocated_columns_being_dealloced) ;  /* 0x0000006000f87944 */ /* 0x028fea0003c00000 */
.L_x_84:
[----:B------:R-:W-:Y:S01]  /*4420*/  NOP ;  /* 0x0000000000007918 */ /* 0x000fe20000000000 */
[----:B------:R-:W-:Y:S05]  /*4430*/  EXIT ;  /* 0x000000000000794d */ /* 0x000fea0003800000 */
.L_x_55:
[----:B------:R-:W-:-:S09]  /*4440*/  UISETP.NE.OR UP5, UPT, UR10, 0x3, !UP5 ;  /* 0x000000030a00788c */ /* 0x000fd2000efa5670 */
[----:B------:R-:W-:Y:S05]  /*4450*/  BRA.U UP5, `(.L_x_85) ;  /* 0x0000001105747547 */ /* 0x000fea000b800000 */
[----:B------:R-:W1:Y:S01]  /*4460*/  LDC R0, c[0x0][0xb30] ;  /* 0x0002cc00ff007b82 */ /* 0x000e620000000800 */
[----:B------:R-:W2:Y:S01]  /*4470*/  LDCU.64 UR8, c[0x0][0x888] ;  /* 0x00011100ff0877ac */ /* 0x000ea20008000a00 */
[----:B------:R-:W-:Y:S02]  /*4480*/  HFMA2 R27, -RZ, RZ, 0, 0 ;  /* 0x00000000ff1b7431 */ /* 0x000fe400000001ff */
[----:B------:R-:W-:Y:S01]  /*4490*/  IMAD.MOV.U32 R29, RZ, RZ, 0x1 ;  /* 0x00000001ff1d7424 */ /* 0x000fe200078e00ff */
[----:B------:R-:W-:Y:S01]  /*44a0*/  MOV R25, 0x2000 ;  /* 0x0000200000197802 */ /* 0x000fe20000000f00 */
[----:B------:R-:W3:Y:S01]  /*44b0*/  LDCU.64 UR4, c[0x0][0x890] ;  /* 0x00011200ff0477ac */ /* 0x000ee20008000a00 */
[----:B------:R-:W-:Y:S01]  /*44c0*/  IMAD.MOV.U32 R28, RZ, RZ, RZ ;  /* 0x000000ffff1c7224 */ /* 0x000fe200078e00ff */
[----:B------:R-:W4:Y:S01]  /*44d0*/  LDC R24, c[0x0][0x370] ;  /* 0x0000dc00ff187b82 */ /* 0x000f220000000800 */
[----:B------:R-:W-:Y:S01]  /*44e0*/  UMOV UR7, 0x400 ;  /* 0x0000040000077882 */ /* 0x000fe20000000000 */
[----:B------:R-:W-:-:S02]  /*44f0*/  UPLOP3.LUT UP1, UPT, UPT, UPT, UPT, 0x40, 0x4 ;  /* 0x000000000004789c */ /* 0x000fc40003f2e870 */
[----:B------:R-:W-:-:S04]  /*4500*/  ULEA UR7, UR37, UR7, 0x18 ;  /* 0x0000000725077291 */ /* 0x000fc8000f8ec0ff */
[----:B------:R-:W4:Y:S01]  /*4510*/  LDC R3, c[0x0][0xb0c] ;  /* 0x0002c300ff037b82 */ /* 0x000f220000000800 */
[----:B------:R-:W-:Y:S02]  /*4520*/  UIADD3 UR13, UPT, UPT, UR7, 0x58, URZ ;  /* 0x00000058070d7890 */ /* 0x000fe4000fffe0ff */
[----:B--2---:R-:W-:Y:S02]  /*4530*/  UISETP.NE.U32.AND UP3, UPT, UR8, URZ, UPT ;  /* 0x000000ff0800728c */ /* 0x004fe4000bf65070 */
[----:B------:R-:W-:Y:S02]  /*4540*/  UIADD3 UR41, UPT, UPT, UR7, 0x40, URZ ;  /* 0x0000004007297890 */ /* 0x000fe4000fffe0ff */
[----:B---3--:R-:W-:Y:S01]  /*4550*/  UISETP.NE.U32.AND UP4, UPT, UR4, URZ, UPT ;  /* 0x000000ff0400728c */ /* 0x008fe2000bf85070 */
[----:B------:R-:W2:Y:S01]  /*4560*/  LDC R18, c[0x0][0xb20] ;  /* 0x0002c800ff127b82 */ /* 0x000ea20000000800 */
[----:B-1----:R-:W-:Y:S01]  /*4570*/  ISETP.NE.AND P1, PT, R0, 0x1, PT ;  /* 0x000000010000780c */ /* 0x002fe20003f25270 */
[----:B------:R-:W-:-:S02]  /*4580*/  UISETP.NE.AND.EX UP3, UPT, UR9, URZ, UPT, UP3 ;  /* 0x000000ff0900728c */ /* 0x000fc4000bf65330 */
[----:B------:R-:W-:Y:S02]  /*4590*/  UIADD3 UR33, UPT, UPT, UR7, 0x48, URZ ;  /* 0x0000004807217890 */ /* 0x000fe4000fffe0ff */
[----:B------:R-:W-:Y:S02]  /*45a0*/  UIADD3 UR25, UPT, UPT, UR7, 0x50, URZ ;  /* 0x0000005007197890 */ /* 0x000fe4000fffe0ff */
[----:B------:R-:W1:Y:S01]  /*45b0*/  LDC.64 R30, c[0x0][0x348] ;  /* 0x0000d200ff1e7b82 */ /* 0x000e620000000a00 */
[----:B------:R-:W-:Y:S02]  /*45c0*/  UPRMT UR13, UR37, 0x654, UR13 ;  /* 0x00000654250d7896 */ /* 0x000fe4000800000d */
[----:B------:R-:W-:-:S05]  /*45d0*/  UISETP.NE.AND.EX UP4, UPT, UR5, URZ, UPT, UP4 ;  /* 0x000000ff0500728c */ /* 0x000fca000bf85340 */
[----:B------:R-:W3:Y:S08]  /*45e0*/  LDC.64 R16, c[0x0][0xb10] ;  /* 0x0002c400ff107b82 */ /* 0x000ef00000000a00 */
[----:B------:R-:W1:Y:S08]  /*45f0*/  LDC.64 R6, c[0x0][0xb18] ;  /* 0x0002c600ff067b82 */ /* 0x000e700000000a00 */
[----:B------:R-:W1:Y:S08]  /*4600*/  LDC.64 R4, c[0x0][0xb28] ;  /* 0x0002ca00ff047b82 */ /* 0x000e700000000a00 */
[----:B--2-4-:R-:W1:Y:S02]  /*4610*/  LDC R19, c[0x0][0x374] ;  /* 0x0000dd00ff137b82 */ /* 0x014e640000000800 */
.L_x_96:
[C---:B------:R-:W-:Y:S02]  /*4620*/  LEA R0, R28.reuse, UR7, 0x3 ;  /* 0x000000071c007c11 */ /* 0x040fe4000f8e18ff */
[----:B------:R-:W-:Y:S02]  /*4630*/  SHF.L.U32 R2, R27, 0x1f, RZ ;  /* 0x0000001f1b027819 */ /* 0x000fe400000006ff */
[----:B------:R-:W-:Y:S02]  /*4640*/  LEA R20, R28, UR7, 0x4 ;  /* 0x000000071c147c11 */ /* 0x000fe4000f8e20ff */
[----:B--2---:R-:W2:Y:S02]  /*4650*/  SYNCS.PHASECHK.TRANS64.TRYWAIT P0, [R0+URZ+0x90], R2 ;  /* 0x00009002000075a7 */ /* 0x004ea400080011ff */
[----:B--2---:R-:W-:Y:S05]  /*4660*/  @!P0 BRA `(.L_x_86) ;  /* 0x0000005800fc8947 */ /* 0x004fea0003800000 */
.L_x_179:
[----:B------:R-:W-:Y:S01]  /*4670*/  ISETP.GE.AND P0, PT, R40, 0x1, PT ;  /* 0x000000012800780c */ /* 0x000fe20003f06270 */
[----:B------:R-:W4:Y:S01]  /*4680*/  LDS.128 R20, [R20+0x120] ;  /* 0x0001200014147984 */ /* 0x000f220000000c00 */
[----:B--2---:R-:W-:Y:S01]  /*4690*/  VIADD R0, R0, 0xa0 ;  /* 0x000000a000007836 */ /* 0x004fe20000000000 */
[----:B------:R-:W-:Y:S01]  /*46a0*/  @!PT LDS RZ, [RZ] ;  /* 0x00000000fffff984 */ /* 0x000fe20000000800 */
[----:B------:R-:W-:Y:S01]  /*46b0*/  @!PT LDS RZ, [RZ] ;  /* 0x00000000fffff984 */ /* 0x000fe20000000800 */
[----:B------:R-:W-:Y:S01]  /*46c0*/  @!PT LDS RZ, [RZ] ;  /* 0x00000000fffff984 */ /* 0x000fe20000000800 */
[----:B------:R-:W-:Y:S01]  /*46d0*/  @!PT LDS RZ, [RZ] ;  /* 0x00000000fffff984 */ /* 0x000fe20000000800 */
[----:B------:R2:W-:Y:S06]  /*46e0*/  MEMBAR.ALL.CTA ;  /* 0x0000000000007992 */ /* 0x0005ec0000008000 */
[----:B--2---:R-:W2:Y:S01]  /*46f0*/  FENCE.VIEW.ASYNC.S ;  /* 0x00000000000073c6 */ /* 0x004ea20000000000 */
[----:B------:R-:W-:Y:S04]  /*4700*/  PRMT R0, RZ, 0x654, R0 ;  /* 0x00000654ff007816 */ /* 0x000fe80000000000 */
[----:B--2---:R2:W-:Y:S01]  /*4710*/  SYNCS.ARRIVE.TRANS64.RED.A1T0 RZ, [R0+URZ], RZ ;  /* 0x000000ff00ff79a7 */ /* 0x0045e200081004ff */
[----:B----4-:R-:W-:Y:S11]  /*4720*/  LOP3.LUT P3, RZ, R22, 0x1, RZ, 0xc0, !PT ;  /* 0x0000000116ff7812 */ /* 0x010ff6000786c0ff */
[----:B------:R-:W-:Y:S02]  /*4730*/  @!UPT UIADD3 URZ, UPT, UPT, URZ, URZ, URZ ;  /* 0x000000fffffff290 */ /* 0x000fe4000fffe0ff */
[----:B------:R-:W-:Y:S02]  /*4740*/  @P3 MOV R11, R20 ;  /* 0x00000014000b3202 */ /* 0x000fe40000000f00 */
[----:B------:R-:W-:Y:S01]  /*4750*/  @P3 LOP3.LUT R10, R21, 0xffff, RZ, 0xc0, !PT ;  /* 0x0000ffff150a3812 */ /* 0x000fe200078ec0ff */
[----:B--2---:R-:W-:Y:S06]  /*4760*/  @!P0 BRA `(.L_x_87) ;  /* 0x0000000000a48947 */ /* 0x004fec0003800000 */
[-C--:B-1----:R-:W-:Y:S01]  /*4770*/  IMAD.HI.U32 R0, R19, R7.reuse, RZ ;  /* 0x0000000713007227 */ /* 0x082fe200078e00ff */
[----:B------:R-:W-:Y:S02]  /*4780*/  ISETP.NE.AND P0, PT, R6, 0x1, PT ;  /* 0x000000010600780c */ /* 0x000fe40003f05270 */
[----:B------:R-:W-:Y:S01]  /*4790*/  ISETP.NE.AND P2, PT, R40, 0x1, PT ;  /* 0x000000012800780c */ /* 0x000fe20003f45270 */
[----:B---3--:R-:W-:Y:S01]  /*47a0*/  IMAD.HI.U32 R9, R24, R16, RZ ;  /* 0x0000001018097227 */ /* 0x008fe200078e00ff */
[----:B------:R-:W-:Y:S02]  /*47b0*/  SHF.R.U32.HI R0, RZ, R18, R0 ;  /* 0x00000012ff007219 */ /* 0x000fe40000011600 */
[----:B------:R-:W-:Y:S01]  /*47c0*/  ISETP.NE.AND P4, PT, R3, 0x1, PT ;  /* 0x000000010300780c */ /* 0x000fe20003f85270 */
[----:B------:R-:W-:Y:S01]  /*47d0*/  IMAD.HI.U32 R13, R10, R7, RZ ;  /* 0x000000070a0d7227 */ /* 0x000fe200078e00ff */
[----:B------:R-:W-:Y:S02]  /*47e0*/  SHF.R.U32.HI R9, RZ, R17, R9 ;  /* 0x00000011ff097219 */ /* 0x000fe40000011609 */
[----:B------:R-:W-:Y:S01]  /*47f0*/  SEL R0, R19, R0, !P0 ;  /* 0x0000000013007207 */ /* 0x000fe20004000000 */
[----:B------:R-:W-:Y:S01]  /*4800*/  IMAD.HI.U32 R12, R11, R16, RZ ;  /* 0x000000100b0c7227 */ /* 0x000fe200078e00ff */
[----:B------:R-:W-:Y:S03]  /*4810*/  SEL R9, R24, R9, !P4 ;  /* 0x0000000918097207 */ /* 0x000fe60006000000 */
[-C--:B------:R-:W-:Y:S01]  /*4820*/  IMAD.HI.U32 R8, R0, R4.reuse, RZ ;  /* 0x0000000400087227 */ /* 0x080fe200078e00ff */
[----:B------:R-:W-:Y:S03]  /*4830*/  SHF.R.U32.HI R12, RZ, R17, R12 ;  /* 0x00000011ff0c7219 */ /* 0x000fe6000001160c */
[----:B------:R-:W-:Y:S01]  /*4840*/  IMAD.HI.U32 R2, R9, R4, RZ ;  /* 0x0000000409027227 */ /* 0x000fe200078e00ff */
[-C--:B------:R-:W-:Y:S02]  /*4850*/  @P2 SHF.R.U32.HI R0, RZ, R5.reuse, R8 ;  /* 0x00000005ff002219 */ /* 0x080fe40000011608 */
[----:B------:R-:W-:Y:S02]  /*4860*/  SHF.R.U32.HI R8, RZ, R18, R13 ;  /* 0x00000012ff087219 */ /* 0x000fe4000001160d */
[----:B------:R-:W-:Y:S01]  /*4870*/  @P2 SHF.R.U32.HI R9, RZ, R5, R2 ;  /* 0x00000005ff092219 */ /* 0x000fe20000011602 */
[----:B------:R-:W-:Y:S01]  /*4880*/  IMAD R0, R40, R0, RZ ;  /* 0x0000000028007224 */ /* 0x000fe200078e02ff */
[----:B------:R-:W-:Y:S02]  /*4890*/  SEL R8, R10, R8, !P0 ;  /* 0x000000080a087207 */ /* 0x000fe40004000000 */
[----:B------:R-:W-:Y:S01]  /*48a0*/  SEL R2, R11, R12, !P4 ;  /* 0x0000000c0b027207 */ /* 0x000fe20006000000 */
[----:B------:R-:W-:Y:S01]  /*48b0*/  IMAD R12, R40, R9, RZ ;  /* 0x00000009280c7224 */ /* 0x000fe200078e02ff */
[C---:B------:R-:W-:Y:S01]  /*48c0*/  ISETP.GE.AND P0, PT, R8.reuse, R0, PT ;  /* 0x000000000800720c */ /* 0x040fe20003f06270 */
[----:B------:R-:W-:Y:S03]  /*48d0*/  IMAD.HI.U32 R0, R8, R4, RZ ;  /* 0x0000000408007227 */ /* 0x000fe600078e00ff */
[----:B------:R-:W-:Y:S02]  /*48e0*/  ISETP.GE.OR P0, PT, R2, R12, P0 ;  /* 0x0000000c0200720c */ /* 0x000fe40000706670 */
[-C--:B------:R-:W-:Y:S04]  /*48f0*/  SHF.R.U32.HI R0, RZ, R5.reuse, R0 ;  /* 0x00000005ff007219 */ /* 0x080fe80000011600 */
[----:B------:R-:W-:Y:S05]  /*4900*/  SEL R13, R8, R0, !P2 ;  /* 0x00000000080d7207 */ /* 0x000fea0005000000 */
[----:B------:R-:W-:Y:S02]  /*4910*/  IMAD.MOV R12, RZ, RZ, -R13 ;  /* 0x000000ffff0c7224 */ /* 0x000fe400078e0a0d */
[----:B------:R-:W-:Y:S04]  /*4920*/  @!P0 IMAD.HI.U32 R0, R2, R4, RZ ;  /* 0x0000000402008227 */ /* 0x000fe800078e00ff */
[----:B------:R-:W-:Y:S01]  /*4930*/  IMAD R12, R40, R12, R8 ;  /* 0x0000000c280c7224 */ /* 0x000fe200078e0208 */
[----:B------:R-:W-:Y:S04]  /*4940*/  @!P0 SHF.R.U32.HI R0, RZ, R5, R0 ;  /* 0x00000005ff008219 */ /* 0x000fe80000011600 */
[----:B------:R-:W-:Y:S04]  /*4950*/  @!P0 SEL R0, R2, R0, !P2 ;  /* 0x0000000002008207 */ /* 0x000fe80005000000 */
[----:B------:R-:W-:Y:S01]  /*4960*/  @!P0 IADD3 R13, PT, PT, R13, -R0, RZ ;  /* 0x800000000d0d8210 */ /* 0x000fe20007ffe0ff */
[----:B------:R-:W-:Y:S01]  /*4970*/  @!P0 IMAD R0, R9, R12, R0 ;  /* 0x0000000c09008224 */ /* 0x000fe200078e0200 */
[----:B------:R-:W-:Y:S01]  /*4980*/  IADD3 R9, PT, PT, -R8, RZ, RZ ;  /* 0x000000ff08097210 */ /* 0x000fe20007ffe1ff */
[--C-:B------:R-:W-:Y:S02]  /*4990*/  IMAD.MOV R12, RZ, RZ, -R2.reuse ;  /* 0x000000ffff0c7224 */ /* 0x100fe400078e0a02 */
[----:B------:R-:W-:Y:S02]  /*49a0*/  @!P0 IMAD R8, R13, R40, R2 ;  /* 0x000000280d088224 */ /* 0x000fe400078e0202 */
[----:B------:R-:W-:Y:S02]  /*49b0*/  @!P0 IMAD.MOV.U32 R2, RZ, RZ, R0 ;  /* 0x000000ffff028224 */ /* 0x000fe400078e0000 */
[----:B------:R-:W-:Y:S02]  /*49c0*/  IMAD R11, R3, R12, R11 ;  /* 0x0000000c030b7224 */ /* 0x000fe400078e020b */
[----:B------:R-:W-:Y:S02]  /*49d0*/  IMAD R10, R6, R9, R10 ;  /* 0x00000009060a7224 */ /* 0x000fe400078e020a */
[----:B------:R-:W-:Y:S02]  /*49e0*/  IMAD R11, R2, R3, R11 ;  /* 0x00000003020b7224 */ /* 0x000fe400078e020b */
[----:B------:R-:W-:Y:S02]  /*49f0*/  IMAD R10, R8, R6, R10 ;  /* 0x00000006080a7224 */ /* 0x000fe400078e020a */
.L_x_87:
[----:B------:R-:W-:Y:S05]  /*4a00*/  BRA.U UP1, `(.L_x_88) ;  /* 0x0000000101107547 */ /* 0x000fea000b800000 */
[----:B------:R-:W-:Y:S04]  /*4a10*/  MOV R2, UR6 ;  /* 0x0000000600027c02 */ /* 0x000fe80008000f00 */
[----:B------:R-:W-:Y:S04]  /*4a20*/  SHF.L.U32 R2, R2, 0x1f, RZ ;  /* 0x0000001f02027819 */ /* 0x000fe800000006ff */
[----:B------:R-:W2:Y:S02]  /*4a30*/  SYNCS.PHASECHK.TRANS64.TRYWAIT P0, [UR7+0x88], R2 ;  /* 0x00008802ff0075a7 */ /* 0x000ea40008001107 */
[----:B--2---:R-:W-:Y:S05]  /*4a40*/  @!P0 BRA `(.L_x_89) ;  /* 0x0000005800188947 */ /* 0x004fea0003800000 */
.L_x_88:
[----:B------:R-:W-:Y:S02]  /*4a50*/  R2UR UR42, R15 ;  /* 0x000000000f2a72ca */ /* 0x000fe400000e0000 */
[----:B------:R-:W-:Y:S02]  /*4a60*/  R2UR UR43, R14 ;  /* 0x000000000e2b72ca */ /* 0x000fe400000e0000 */
[----:B------:R-:W-:Y:S02]  /*4a70*/  ISETP.NE.U32.AND P2, PT, RZ, UR4, PT ;  /* 0x00000004ff007c0c */ /* 0x000fe4000bf45070 */
[----:B------:R-:W-:Y:S02]  /*4a80*/  SHF.L.U32 R14, R29, 0x1f, RZ ;  /* 0x0000001f1d0e7819 */ /* 0x000fe400000006ff */
[----:B------:R-:W-:Y:S05]  /*4a90*/  ISETP.NE.AND.EX P2, PT, RZ, UR5, PT, P2 ;  /* 0x00000005ff007c0c */ /* 0x000fea000bf45320 */
[----:B------:R-:W-:Y:S02]  /*4aa0*/  USHF.L.U32 UR42, UR42, 0x8, URZ ;  /* 0x000000082a2a7899 */ /* 0x000fe400080006ff */
[----:B------:R-:W-:Y:S01]  /*4ab0*/  USHF.L.U32 UR43, UR43, 0x6, URZ ;  /* 0x000000062b2b7899 */ /* 0x000fe200080006ff */
[----:B------:R-:W-:Y:S11]  /*4ac0*/  BRA.U !UP4, `(.L_x_90) ;  /* 0x000000010c347547 */ /* 0x000ff6000b800000 */
[----:B------:R-:W-:Y:S01]  /*4ad0*/  UPLOP3.LUT UP0, UPT, UPT, UPT, UP3, 0x80, 0x8 ;  /* 0x000000000008789c */ /* 0x000fe20003f0f030 */
[----:B--2---:R-:W-:Y:S02]  /*4ae0*/  HFMA2 R0, -RZ, RZ, 0, 5.9604644775390625e-08 ;  /* 0x00000001ff007431 */ /* 0x004fe400000001ff */
[----:B------:R-:W-:Y:S03]  /*4af0*/  IMAD.MOV.U32 R92, RZ, RZ, 0x1 ;  /* 0x00000001ff5c7424 */ /* 0x000fe600078e00ff */
[----:B------:R-:W-:Y:S05]  /*4b00*/  PLOP3.LUT P0, PT, PT, PT, UP0, 0x80, 0x8 ;  /* 0x000000000008781c */ /* 0x000fea0003f0f008 */
[----:B------:R-:W2:Y:S01]  /*4b10*/  @UP0 LDCU.64 UR10, c[0x0][0x888] ;  /* 0x00011100ff0a07ac */ /* 0x000ea20008000a00 */
[----:B------:R-:W-:Y:S07]  /*4b20*/  @UP0 UIMAD UR8, UR36, UR4, URZ ;  /* 0x00000004240802a4 */ /* 0x000fee000f8e02ff */
[----:B------:R-:W-:Y:S01]  /*4b30*/  @!P0 PRMT R92, R0, 0x7610, R92 ;  /* 0x00007610005c8816 */ /* 0x000fe2000000005c */
[----:B--2---:R-:W-:Y:S03]  /*4b40*/  @UP0 UIMAD.WIDE UR10, UR8, 0x4, UR10 ;  /* 0x00000004080a08a5 */ /* 0x004fe6000f8e020a */
[----:B------:R-:W2:Y:S03]  /*4b50*/  @!UP0 LDCU UR8, c[0x0][0x880] ;  /* 0x00011000ff0887ac */ /* 0x000ea60008000800 */
[----:B------:R-:W-:Y:S01]  /*4b60*/  IMAD.U32 R8, RZ, RZ, UR10 ;  /* 0x0000000aff087e24 */ /* 0x000fe2000f8e00ff */
[----:B------:R-:W-:Y:S05]  /*4b70*/  MOV R9, UR11 ;  /* 0x0000000b00097c02 */ /* 0x000fea0008000f00 */
[----:B-----5:R4:W5:Y:S02]  /*4b80*/  @P0 LDG.E R49, desc[UR46][R8.64] ;  /* 0x0000002e08310981 */ /* 0x020964000c1e1900 */
[----:B--2-4-:R-:W-:Y:S07]  /*4b90*/  @!P0 IMAD.U32 R49, RZ, RZ, UR8 ;  /* 0x00000008ff318e24 */ /* 0x014fee000f8e00ff */
.L_x_90:
[----:B-----5:R-:W-:Y:S01]  /*4ba0*/  @!P2 FSETP.EQ.AND P0, PT, R49, RZ, PT ;  /* 0x000000ff3100a20b */ /* 0x020fe20003f02000 */
[----:B------:R-:W-:Y:S01]  /*4bb0*/  @!UPT UIADD3 URZ, UPT, UPT, URZ, URZ, URZ ;  /* 0x000000fffffff290 */ /* 0x000fe2000fffe0ff */
[----:B------:R-:W-:Y:S11]  /*4bc0*/  @!P2 BRA `(.L_x_91) ;  /* 0x000000000014a947 */ /* 0x000ff60003800000 */
[----:B------:R-:W-:Y:S02]  /*4bd0*/  LOP3.LUT P2, RZ, R92, 0xff, RZ, 0xc0, !PT ;  /* 0x000000ff5cff7812 */ /* 0x000fe4000784c0ff */
[----:B------:R-:W-:Y:S04]  /*4be0*/  PLOP3.LUT P0, PT, PT, PT, UP0, 0x80, 0x8 ;  /* 0x000000000008781c */ /* 0x000fe80003f0f008 */
[----:B------:R-:W-:Y:S07]  /*4bf0*/  PLOP3.LUT P0, PT, P0, PT, PT, 0x8, 0x80 ;  /* 0x000000000080781c */ /* 0x000fee000070e170 */
[----:B------:R-:W-:Y:S11]  /*4c00*/  @P2 FSETP.EQ.AND P0, PT, R49, RZ, PT ;  /* 0x000000ff3100220b */ /* 0x000ff60003f02000 */
[----:B------:R-:W-:Y:S02]  /*4c10*/  @!UPT UIADD3 URZ, UPT, UPT, URZ, URZ, URZ ;  /* 0x000000fffffff290 */ /* 0x000fe4000fffe0ff */
.L_x_91:
[----:B------:R-:W4:Y:S01]  /*4c20*/  SYNCS.PHASECHK.TRANS64.TRYWAIT P2, [UR7+0x60], R14 ;  /* 0x0000600eff0075a7 */ /* 0x000f220008041107 */
[----:B------:R-:W-:Y:S04]  /*4c30*/  ELECT P4, URZ, PT ;  /* 0x0000000000ff782f */ /* 0x000fe80003880000 */
[----:B------:R-:W-:Y:S11]  /*4c40*/  PLOP3.LUT P4, PT, P0, P4, PT, 0xf2, 0x2f ;  /* 0x00000000002f781c */ /* 0x000ff60000789e72 */
[----:B------:R-:W-:Y:S02]  /*4c50*/  @!UPT UIADD3 URZ, UPT, UPT, URZ, URZ, URZ ;  /* 0x000000fffffff290 */ /* 0x000fe4000fffe0ff */
[----:B-1----:R-:W-:Y:S05]  /*4c60*/  @!P4 IADD3 R8, P0, PT, R30, 0x580, RZ ;  /* 0x000005801e08c810 */ /* 0x002fea0007f1e0ff */
[----:B--2---:R-:W-:Y:S01]  /*4c70*/  @!P4 IMAD.X R2, RZ, RZ, R31, P0 ;  /* 0x000000ffff02c224 */ /* 0x004fe200000e061f */
[----:B----4-:R-:W-:Y:S07]  /*4c80*/  @!P2 BRA `(.L_x_92) ;  /* 0x0000005400a0a947 */ /* 0x010fee0003800000 */
.L_x_182:
[----:B------:R-:W-:Y:S01]  /*4c90*/  @!P4 R2UR UR9, R8 ;  /* 0x000000000809c2ca */ /* 0x000fe200000e0000 */
[----:B------:R-:W-:Y:S01]  /*4ca0*/  VOTEU.ALL UP1, P4 ;  /* 0x0000000000ff7886 */ /* 0x000fe20002020000 */
[----:B------:R-:W-:Y:S01]  /*4cb0*/  @!P4 R2UR UR8, R2 ;  /* 0x000000000208c2ca */ /* 0x000fe200000e0000 */
[----:B------:R-:W-:Y:S01]  /*4cc0*/  VOTEU.ALL UP2, P4 ;  /* 0x0000000000ff7886 */ /* 0x000fe20002040000 */
[----:B------:R-:W-:Y:S01]  /*4cd0*/  UMOV UR16, 0x0 ;  /* 0x0000000000107882 */ /* 0x000fe20000000000 */
[----:B------:R-:W-:Y:S01]  /*4ce0*/  UMOV UR17, 0x10000000 ;  /* 0x1000000000117882 */ /* 0x000fe20000000000 */
[----:B------:R-:W-:Y:S01]  /*4cf0*/  @!UP1 UIADD3 UR40, UPT, UPT, UR7, 0x200, URZ ;  /* 0x0000020007289890 */ /* 0x000fe2000fffe0ff */
[----:B-1----:R-:W-:Y:S01]  /*4d00*/  @!P4 IMAD.MOV.U32 R0, RZ, RZ, 0x2000 ;  /* 0x00002000ff00c424 */ /* 0x002fe200078e00ff */
[----:B------:R-:W-:Y:S01]  /*4d10*/  UMOV UR44, UR36 ;  /* 0x00000024002c7c82 */ /* 0x000fe20008000000 */
[----:B------:R-:W-:Y:S01]  /*4d20*/  @!UP1 UIADD3 UR10, UPT, UPT, UR42, 0x80, URZ ;  /* 0x000000802a0a9890 */ /* 0x000fe2000fffe0ff */
[----:B------:R-:W-:Y:S01]  /*4d30*/  UMOV UR11, UR43 ;  /* 0x0000002b000b7c82 */ /* 0x000fe20008000000 */
[----:B------:R-:W-:Y:S02]  /*4d40*/  UMOV UR12, UR36 ;  /* 0x00000024000c7c82 */ /* 0x000fe40008000000 */
[----:B------:R-:W-:Y:S01]  /*4d50*/  IMAD.U32 R8, RZ, RZ, UR9 ;  /* 0x00000009ff087e24 */ /* 0x000fe2000f8e00ff */
[----:B------:R-:W-:Y:S01]  /*4d60*/  UMOV UR9, UR41 ;  /* 0x0000002900097c82 */ /* 0x000fe20008000000 */
[----:B------:R-:W-:Y:S01]  /*4d70*/  IMAD.U32 R9, RZ, RZ, UR8 ;  /* 0x00000008ff097e24 */ /* 0x000fe2000f8e00ff */
[----:B------:R-:W-:Y:S02]  /*4d80*/  @!UP1 UIADD3 UR8, UPT, UPT, UR7, 0x1200, URZ ;  /* 0x0000120007089890 */ /* 0x000fe4000fffe0ff */
[----:B------:R-:W-:Y:S01]  /*4d90*/  @!P4 R2UR UR18, R8 ;  /* 0x000000000812c2ca */ /* 0x000fe200000e0000 */
[----:B------:R-:W-:Y:S01]  /*4da0*/  VOTEU.ALL UP1, P4 ;  /* 0x0000000000ff7886 */ /* 0x000fe20002020000 */
[----:B------:R-:W-:Y:S01]  /*4db0*/  @!P4 R2UR UR19, R9 ;  /* 0x000000000913c2ca */ /* 0x000fe200000e0000 */
[----:B------:R-:W-:Y:S01]  /*4dc0*/  UPRMT UR14, UR37, 0x654, UR41 ;  /* 0x00000654250e7896 */ /* 0x000fe20008000029 */
[----:B------:R-:W-:Y:S05]  /*4dd0*/  @!P4 IADD3 R8, P0, PT, R30, 0x580, RZ ;  /* 0x000005801e08c810 */ /* 0x000fea0007f1e0ff */
[----:B------:R-:W-:Y:S06]  /*4de0*/  @!P4 IMAD.X R2, RZ, RZ, R31, P0 ;  /* 0x000000ffff02c224 */ /* 0x000fec00000e061f */
[----:B------:R1:W-:Y:S01]  /*4df0*/  @!UP2 UTMALDG.3D [UR40], [UR18], desc[UR16] ;  /* 0x000010281200a5b4 */ /* 0x0003e20008011000 */
[----:B------:R1:W-:Y:S01]  /*4e00*/  @!UP1 UTMALDG.3D [UR8], [UR18], desc[UR16] ;  /* 0x00001008120095b4 */ /* 0x0003e20008011000 */
[----:B------:R1:W-:Y:S01]  /*4e10*/  @!P4 SYNCS.ARRIVE.TRANS64.RED.A0TR RZ, [UR7+0x40], R0 ;  /* 0x00004000ffffc9a7 */ /* 0x0003e20008300407 */
[----:B------:R-:W-:Y:S01]  /*4e20*/  SYNCS.ARRIVE.TRANS64.RED.A1T0 RZ, [UR14], RZ ;  /* 0x000000ffffff79a7 */ /* 0x000fe2000810040e */
[----:B------:R-:W2:Y:S02]  /*4e30*/  SYNCS.PHASECHK.TRANS64.TRYWAIT P2, [UR7+0x68], R14 ;  /* 0x0000680eff0075a7 */ /* 0x000ea40008041107 */
[----:B-12---:R-:W-:Y:S05]  /*4e40*/  @!P2 BRA `(.L_x_93) ;  /* 0x000000540048a947 */ /* 0x006fea0003800000 */
.L_x_184:
        /* <DEDUP_REMOVED lines=8> */
[----:B------:R-:W-:Y:S01]  /*4ed0*/  @!UP1 UIADD3 UR32, UPT, UPT, UR7, 0x2200, URZ ;  /* 0x0000220007209890 */ /* 0x000fe2000fffe0ff */
[----:B------:R-:W-:Y:S01]  /*4ee0*/  UMOV UR35, UR43 ;  /* 0x0000002b00237c82 */ /* 0x000fe20008000000 */
[----:B------:R-:W-:Y:S03]  /*4ef0*/  @!UP1 UIADD3 UR10, UPT, UPT, UR42, 0xa0, URZ ;  /* 0x000000a02a0a9890 */ /* 0x000fe6000fffe0ff */
[----:B------:R-:W-:Y:S01]  /*4f00*/  IMAD.U32 R8, RZ, RZ, UR9 ;  /* 0x00000009ff087e24 */ /* 0x000fe2000f8e00ff */
[----:B------:R-:W-:Y:S01]  /*4f10*/  UMOV UR9, UR33 ;  /* 0x0000002100097c82 */ /* 0x000fe20008000000 */
[----:B------:R-:W-:Y:S01]  /*4f20*/  IMAD.U32 R9, RZ, RZ, UR8 ;  /* 0x00000008ff097e24 */ /* 0x000fe2000f8e00ff */
[----:B------:R-:W-:Y:S02]  /*4f30*/  @!UP1 UIADD3 UR8, UPT, UPT, UR7, 0x3200, URZ ;  /* 0x0000320007089890 */ /* 0x000fe4000fffe0ff */
[----:B------:R-:W-:Y:S01]  /*4f40*/  @!P4 R2UR UR18, R8 ;  /* 0x000000000812c2ca */ /* 0x000fe200000e0000 */
[----:B------:R-:W-:Y:S01]  /*4f50*/  VOTEU.ALL UP1, P4 ;  /* 0x0000000000ff7886 */ /* 0x000fe20002020000 */
[----:B------:R-:W-:Y:S01]  /*4f60*/  @!P4 R2UR UR19, R9 ;  /* 0x000000000913c2ca */ /* 0x000fe200000e0000 */
[----:B------:R-:W-:Y:S01]  /*4f70*/  UMOV UR11, UR43 ;  /* 0x0000002b000b7c82 */ /* 0x000fe20008000000 */
[----:B------:R-:W-:Y:S01]  /*4f80*/  UMOV UR12, UR36 ;  /* 0x00000024000c7c82 */ /* 0x000fe20008000000 */
[----:B------:R-:W-:Y:S01]  /*4f90*/  UPRMT UR14, UR37, 0x654, UR33 ;  /* 0x00000654250e7896 */ /* 0x000fe20008000021 */
[----:B------:R-:W-:Y:S05]  /*4fa0*/  @!P4 IADD3 R8, P0, PT, R30, 0x580, RZ ;  /* 0x000005801e08c810 */ /* 0x000fea0007f1e0ff */
[----:B------:R-:W-:Y:S04]  /*4fb0*/  @!P4 IMAD.X R2, RZ, RZ, R31, P0 ;  /* 0x000000ffff02c224 */ /* 0x000fe800000e061f */
[----:B------:R1:W-:Y:S01]  /*4fc0*/  @!UP2 UTMALDG.3D [UR32], [UR18], desc[UR16] ;  /* 0x000010201200a5b4 */ /* 0x0003e20008011000 */
[----:B------:R1:W-:Y:S01]  /*4fd0*/  @!UP1 UTMALDG.3D [UR8], [UR18], desc[UR16] ;  /* 0x00001008120095b4 */ /* 0x0003e20008011000 */
[----:B------:R1:W-:Y:S01]  /*4fe0*/  @!P4 SYNCS.ARRIVE.TRANS64.RED.A0TR RZ, [UR7+0x48], R0 ;  /* 0x00004800ffffc9a7 */ /* 0x0003e20008300407 */
[----:B------:R-:W-:Y:S01]  /*4ff0*/  SYNCS.ARRIVE.TRANS64.RED.A1T0 RZ, [UR14], RZ ;  /* 0x000000ffffff79a7 */ /* 0x000fe2000810040e */
[----:B------:R-:W2:Y:S02]  /*5000*/  SYNCS.PHASECHK.TRANS64.TRYWAIT P2, [UR7+0x70], R14 ;  /* 0x0000700eff0075a7 */ /* 0x000ea40008041107 */
[----:B-12---:R-:W-:Y:S05]  /*5010*/  @!P2 BRA `(.L_x_94) ;  /* 0x0000005000eca947 */ /* 0x006fea0003800000 */
.L_x_186:
[----:B------:R-:W2:Y:S01]  /*5020*/  LDC.64 R12, c[0x0][0xb18] ;  /* 0x0002c600ff0c7b82 */ /* 0x000ea20000000a00 */
[----:B------:R-:W-:Y:S01]  /*5030*/  @!P4 R2UR UR8, R2 ;  /* 0x000000000208c2ca */ /* 0x000fe200000e0000 */
[----:B------:R-:W-:Y:S01]  /*5040*/  VOTEU.ALL UP1, P4 ;  /* 0x0000000000ff7886 */ /* 0x000fe20002020000 */
[----:B------:R-:W-:Y:S01]  /*5050*/  @!P4 R2UR UR9, R8 ;  /* 0x000000000809c2ca */ /* 0x000fe200000e0000 */
[----:B------:R-:W-:Y:S01]  /*5060*/  VOTEU.ALL UP2, P4 ;  /* 0x0000000000ff7886 */ /* 0x000fe20002040000 */
[----:B------:R-:W-:Y:S03]  /*5070*/  UMOV UR16, 0x0 ;  /* 0x0000000000107882 */ /* 0x000fe60000000000 */
[----:B------:R-:W4:Y:S01]  /*5080*/  @!P1 LDC R2, c[0x0][0xb0c] ;  /* 0x0002c300ff029b82 */ /* 0x000f220000000800 */
[----:B------:R-:W-:Y:S01]  /*5090*/  @!UP1 UIADD3 UR26, UPT, UPT, UR42, 0x40, URZ ;  /* 0x000000402a1a9890 */ /* 0x000fe2000fffe0ff */
[----:B-1----:R-:W-:Y:S01]  /*50a0*/  @!P4 IMAD.MOV.U32 R0, RZ, RZ, 0x2000 ;  /* 0x00002000ff00c424 */ /* 0x002fe200078e00ff */
[----:B------:R-:W-:Y:S01]  /*50b0*/  @!UP1 UIADD3 UR24, UPT, UPT, UR7, 0x4200, URZ ;  /* 0x0000420007189890 */ /* 0x000fe2000fffe0ff */
[----:B------:R-:W-:Y:S01]  /*50c0*/  @P3 SHF.R.U32.HI R26, RZ, 0x10, R21 ;  /* 0x00000010ff1a3819 */ /* 0x000fe20000011615 */
[----:B------:R-:W-:Y:S01]  /*50d0*/  UMOV UR17, 0x10000000 ;  /* 0x1000000000117882 */ /* 0x000fe20000000000 */
[----:B------:R-:W-:Y:S01]  /*50e0*/  UMOV UR27, UR43 ;  /* 0x0000002b001b7c82 */ /* 0x000fe20008000000 */
[----:B------:R-:W-:Y:S01]  /*50f0*/  UMOV UR28, UR36 ;  /* 0x00000024001c7c82 */ /* 0x000fe20008000000 */
[----:B------:R-:W-:Y:S01]  /*5100*/  IMAD.U32 R9, RZ, RZ, UR8 ;  /* 0x00000008ff097e24 */ /* 0x000fe2000f8e00ff */
[----:B------:R-:W-:Y:S01]  /*5110*/  @!UP1 UIADD3 UR10, UPT, UPT, UR42, 0xc0, URZ ;  /* 0x000000c02a0a9890 */ /* 0x000fe2000fffe0ff */
[----:B------:R-:W-:Y:S01]  /*5120*/  IMAD.U32 R8, RZ, RZ, UR9 ;  /* 0x00000009ff087e24 */ /* 0x000fe2000f8e00ff */
[----:B------:R-:W-:Y:S01]  /*5130*/  @!UP1 UIADD3 UR8, UPT, UPT, UR7, 0x5200, URZ ;  /* 0x0000520007089890 */ /* 0x000fe2000fffe0ff */
[----:B------:R-:W-:Y:S01]  /*5140*/  VIADD R28, R28, 0x1 ;  /* 0x000000011c1c7836 */ /* 0x000fe20000000000 */
[----:B------:R-:W-:Y:S01]  /*5150*/  @!P4 R2UR UR19, R9 ;  /* 0x000000000913c2ca */ /* 0x000fe200000e0000 */
[----:B------:R-:W-:Y:S01]  /*5160*/  VOTEU.ALL UP1, P4 ;  /* 0x0000000000ff7886 */ /* 0x000fe20002020000 */
[----:B------:R-:W-:Y:S01]  /*5170*/  @!P4 R2UR UR18, R8 ;  /* 0x000000000812c2ca */ /* 0x000fe200000e0000 */
[----:B------:R-:W-:Y:S01]  /*5180*/  UMOV UR9, UR25 ;  /* 0x0000001900097c82 */ /* 0x000fe20008000000 */
[----:B------:R-:W1:Y:S01]  /*5190*/  LDC.64 R8, c[0x0][0xb10] ;  /* 0x0002c400ff087b82 */ /* 0x000e620000000a00 */
[----:B------:R-:W-:Y:S01]  /*51a0*/  UMOV UR11, UR43 ;  /* 0x0000002b000b7c82 */ /* 0x000fe20008000000 */
[----:B------:R-:W-:Y:S01]  /*51b0*/  UMOV UR12, UR36 ;  /* 0x00000024000c7c82 */ /* 0x000fe20008000000 */
[----:B------:R-:W-:Y:S08]  /*51c0*/  UPRMT UR14, UR37, 0x654, UR25 ;  /* 0x00000654250e7896 */ /* 0x000ff00008000019 */
[----:B------:R1:W-:Y:S01]  /*51d0*/  @!UP2 UTMALDG.3D [UR24], [UR18], desc[UR16] ;  /* 0x000010181200a5b4 */ /* 0x0003e20008011000 */
[----:B------:R1:W-:Y:S01]  /*51e0*/  @!UP1 UTMALDG.3D [UR8], [UR18], desc[UR16] ;  /* 0x00001008120095b4 */ /* 0x0003e20008011000 */
[----:B------:R5:W-:Y:S01]  /*51f0*/  @!P4 SYNCS.ARRIVE.TRANS64.RED.A0TR RZ, [UR7+0x50], R0 ;  /* 0x00005000ffffc9a7 */ /* 0x000be20008300407 */
[C---:B-1----:R-:W-:Y:S01]  /*5200*/  @!P1 IMAD.HI.U32 R8, R11.reuse, R8, RZ ;  /* 0x000000080b089227 */ /* 0x042fe200078e00ff */
[----:B--2---:R-:W-:Y:S02]  /*5210*/  @!P1 ISETP.NE.AND P0, PT, R12, 0x1, PT ;  /* 0x000000010c00980c */ /* 0x004fe40003f05270 */
[----:B----4-:R-:W-:Y:S01]  /*5220*/  @!P1 ISETP.NE.AND P2, PT, R2, 0x1, PT ;  /* 0x000000010200980c */ /* 0x010fe20003f45270 */
[C---:B------:R-:W-:Y:S01]  /*5230*/  @!P1 IMAD.HI.U32 R13, R10.reuse, R13, RZ ;  /* 0x0000000d0a0d9227 */ /* 0x040fe200078e00ff */
[----:B------:R-:W-:Y:S04]  /*5240*/  @!P1 SHF.R.U32.HI R8, RZ, R9, R8 ;  /* 0x00000009ff089219 */ /* 0x000fe80000011608 */
[----:B------:R-:W-:Y:S01]  /*5250*/  @!P1 SEL R8, R11, R8, !P2 ;  /* 0x000000080b089207 */ /* 0x000fe20005000000 */
[----:B------:R-:W-:Y:S01]  /*5260*/  SYNCS.ARRIVE.TRANS64.RED.A1T0 RZ, [UR14], RZ ;  /* 0x000000ffffff79a7 */ /* 0x000fe2000810040e */
[----:B------:R-:W1:Y:S01]  /*5270*/  SYNCS.PHASECHK.TRANS64.TRYWAIT P5, [UR7+0x78], R14 ;  /* 0x0000780eff0075a7 */ /* 0x000e6200080a1107 */
[----:B-----5:R-:W2:Y:S02]  /*5280*/  @!P1 LDC R0, c[0x0][0xb20] ;  /* 0x0002c800ff009b82 */ /* 0x020ea40000000800 */
[----:B--2---:R-:W-:Y:S04]  /*5290*/  @!P1 SHF.R.U32.HI R0, RZ, R0, R13 ;  /* 0x00000000ff009219 */ /* 0x004fe8000001160d */
[----:B------:R-:W-:Y:S05]  /*52a0*/  @!P1 SEL R9, R10, R0, !P0 ;  /* 0x000000000a099207 */ /* 0x000fea0004000000 */
[----:B------:R-:W-:Y:S02]  /*52b0*/  @!P1 IMAD.IADD R0, R9, 0x1, -R8 ;  /* 0x0000000109009824 */ /* 0x000fe400078e0a08 */
[----:B------:R-:W-:Y:S02]  /*52c0*/  @!P1 IMAD.IADD R8, R8, 0x1, -R9 ;  /* 0x0000000108089824 */ /* 0x000fe400078e0a09 */
[----:B------:R-:W-:Y:S02]  /*52d0*/  @!P1 IMAD R11, R0, R2, R11 ;  /* 0x00000002000b9224 */ /* 0x000fe400078e020b */
[----:B------:R-:W-:Y:S01]  /*52e0*/  @!P1 IMAD R10, R8, R12, R10 ;  /* 0x0000000c080a9224 */ /* 0x000fe200078e020a */
[----:B-1----:R-:W-:Y:S06]  /*52f0*/  @!P5 BRA `(.L_x_95) ;  /* 0x00000050004cd947 */ /* 0x002fec0003800000 */
.L_x_188:
[----:B------:R-:W-:Y:S01]  /*5300*/  @!P4 IADD3 R2, P0, PT, R30, 0x580, RZ ;  /* 0x000005801e02c810 */ /* 0x000fe20007f1e0ff */
[----:B------:R-:W-:Y:S01]  /*5310*/  VOTEU.ALL UP1, P4 ;  /* 0x0000000000ff7886 */ /* 0x000fe20002020000 */
[----:B------:R-:W-:Y:S01]  /*5320*/  VOTEU.ALL UP2, P4 ;  /* 0x0000000000ff7886 */ /* 0x000fe20002040000 */
[----:B------:R-:W-:Y:S01]  /*5330*/  UMOV UR14, 0x0 ;  /* 0x00000000000e7882 */ /* 0x000fe20000000000 */
[----:B------:R-:W-:Y:S01]  /*5340*/  @!P4 R2UR UR9, R2 ;  /* 0x000000000209c2ca */ /* 0x000fe200000e0000 */
[----:B-1----:R-:W-:Y:S01]  /*5350*/  @!P4 IMAD.X R0, RZ, RZ, R31, P0 ;  /* 0x000000ffff00c224 */ /* 0x002fe200000e061f */
[----:B------:R-:W-:Y:S01]  /*5360*/  @!UP1 UIADD3 UR17, UPT, UPT, UR7, 0x58, URZ ;  /* 0x0000005807119890 */ /* 0x000fe2000fffe0ff */
[----:B------:R-:W-:Y:S01]  /*5370*/  ISETP.NE.AND P0, PT, R28, 0x2, PT ;  /* 0x000000021c00780c */ /* 0x000fe20003f05270 */
[----:B------:R-:W-:Y:S01]  /*5380*/  @!UP1 UIADD3 UR18, UPT, UPT, UR42, 0x60, URZ ;  /* 0x000000602a129890 */ /* 0x000fe2000fffe0ff */
[----:B------:R-:W-:Y:S01]  /*5390*/  LOP3.LUT R29, R29, 0x1, RZ, 0x3c, !PT ;  /* 0x000000011d1d7812 */ /* 0x000fe200078e3cff */
[----:B------:R-:W-:Y:S01]  /*53a0*/  @!UP1 UIADD3 UR16, UPT, UPT, UR7, 0x6200, URZ ;  /* 0x0000620007109890 */ /* 0x000fe2000fffe0ff */
[----:B------:R-:W-:Y:S01]  /*53b0*/  @!P4 R2UR UR8, R0 ;  /* 0x000000000008c2ca */ /* 0x000fe200000e0000 */
[----:B------:R-:W-:Y:S01]  /*53c0*/  UMOV UR15, 0x10000000 ;  /* 0x10000000000f7882 */ /* 0x000fe20000000000 */
[----:B------:R-:W-:Y:S01]  /*53d0*/  UMOV UR19, UR43 ;  /* 0x0000002b00137c82 */ /* 0x000fe20008000000 */
[----:B------:R-:W-:Y:S01]  /*53e0*/  UMOV UR20, UR36 ;  /* 0x0000002400147c82 */ /* 0x000fe20008000000 */
[----:B------:R-:W-:Y:S01]  /*53f0*/  @!UP1 UIADD3 UR10, UPT, UPT, UR42, 0xe0, URZ ;  /* 0x000000e02a0a9890 */ /* 0x000fe2000fffe0ff */
[----:B------:R-:W-:Y:S01]  /*5400*/  SEL R0, RZ, 0x1, P0 ;  /* 0x00000001ff007807 */ /* 0x000fe20000000000 */
[----:B------:R-:W-:Y:S01]  /*5410*/  IMAD.U32 R8, RZ, RZ, UR9 ;  /* 0x00000009ff087e24 */ /* 0x000fe2000f8e00ff */
[----:B------:R-:W-:Y:S01]  /*5420*/  UMOV UR11, UR43 ;  /* 0x0000002b000b7c82 */ /* 0x000fe20008000000 */
[----:B------:R-:W-:Y:S01]  /*5430*/  UMOV UR12, UR36 ;  /* 0x00000024000c7c82 */ /* 0x000fe20008000000 */
[----:B------:R-:W-:Y:S01]  /*5440*/  UMOV UR9, UR17 ;  /* 0x0000001100097c82 */ /* 0x000fe20008000000 */
[----:B------:R-:W-:Y:S01]  /*5450*/  @P3 R2UR UR36, R26 ;  /* 0x000000001a2432ca */ /* 0x000fe200000e0000 */
[----:B------:R-:W-:Y:S01]  /*5460*/  IMAD.IADD R15, R10, 0x1, R90 ;  /* 0x000000010a0f7824 */ /* 0x000fe200078e025a */
[----:B------:R-:W-:Y:S01]  /*5470*/  @!P4 R2UR UR22, R8 ;  /* 0x000000000816c2ca */ /* 0x000fe200000e0000 */
[----:B------:R-:W-:Y:S01]  /*5480*/  IMAD.U32 R9, RZ, RZ, UR8 ;  /* 0x00000008ff097e24 */ /* 0x000fe2000f8e00ff */
[----:B------:R-:W-:Y:S01]  /*5490*/  @!UP1 UIADD3 UR8, UPT, UPT, UR7, 0x7200, URZ ;  /* 0x0000720007089890 */ /* 0x000fe2000fffe0ff */
[----:B------:R-:W-:Y:S01]  /*54a0*/  LOP3.LUT R27, R27, R0, RZ, 0x3c, !PT ;  /* 0x000000001b1b7212 */ /* 0x000fe200078e3cff */
[----:B------:R-:W-:Y:S01]  /*54b0*/  VOTEU.ALL UP1, P4 ;  /* 0x0000000000ff7886 */ /* 0x000fe20002020000 */
[----:B------:R-:W-:Y:S01]  /*54c0*/  IMAD.IADD R14, R11, 0x1, R91 ;  /* 0x000000010b0e7824 */ /* 0x000fe200078e025b */
[----:B------:R-:W-:Y:S02]  /*54d0*/  @!P4 R2UR UR23, R9 ;  /* 0x000000000917c2ca */ /* 0x000fe400000e0000 */
[----:B------:R-:W-:Y:S11]  /*54e0*/  SEL R28, R28, RZ, P0 ;  /* 0x000000ff1c1c7207 */ /* 0x000ff60000000000 */
[----:B------:R2:W-:Y:S01]  /*54f0*/  @!UP2 UTMALDG.3D [UR16], [UR22], desc[UR14] ;  /* 0x00000e101600a5b4 */ /* 0x0005e20008011000 */
[----:B------:R2:W-:Y:S01]  /*5500*/  @!UP1 UTMALDG.3D [UR8], [UR22], desc[UR14] ;  /* 0x00000e08160095b4 */ /* 0x0005e20008011000 */
[----:B------:R2:W-:Y:S01]  /*5510*/  @!P4 SYNCS.ARRIVE.TRANS64.RED.A0TR RZ, [UR7+0x58], R25 ;  /* 0x00005819ffffc9a7 */ /* 0x0005e20008300407 */
[----:B------:R-:W-:Y:S01]  /*5520*/  UPLOP3.LUT UP1, UPT, UPT, UPT, UPT, 0x80, 0x8 ;  /* 0x000000000008789c */ /* 0x000fe20003f2f070 */
[----:B------:R-:W-:Y:S01]  /*5530*/  SYNCS.ARRIVE.TRANS64.RED.A1T0 RZ, [UR13], RZ ;  /* 0x000000ffffff79a7 */ /* 0x000fe2000810040d */
[----:B------:R-:W-:Y:S09]  /*5540*/  @P3 BRA `(.L_x_96) ;  /* 0xfffffff000343947 */ /* 0x000ff2000383ffff */
[----:B------:R-:W-:-:S04]  /*5550*/  SHF.L.U32 R2, R29, 0x1f, RZ ;  /* 0x0000001f1d027819 */ /* 0x000fc800000006ff */
[----:B------:R-:W1:Y:S02]  /*5560*/  SYNCS.PHASECHK.TRANS64.TRYWAIT P0, [UR7+0x60], R2 ;  /* 0x00006002ff0075a7 */ /* 0x000e640008001107 */
[----:B-1----:R-:W-:Y:S05]  /*5570*/  @!P0 BRA `(.L_x_97) ;  /* 0x0000004c00c48947 */ /* 0x002fea0003800000 */
.L_x_190:
[----:B------:R-:W4:Y:S02]  /*5580*/  SYNCS.PHASECHK.TRANS64.TRYWAIT P0, [UR7+0x68], R2 ;  /* 0x00006802ff0075a7 */ /* 0x000f240008001107 */
[----:B----4-:R-:W-:Y:S05]  /*5590*/  @!P0 BRA `(.L_x_98) ;  /* 0x0000004c00d48947 */ /* 0x010fea0003800000 */
.L_x_192:
[----:B------:R-:W4:Y:S02]  /*55a0*/  SYNCS.PHASECHK.TRANS64.TRYWAIT P0, [UR7+0x70], R2 ;  /* 0x00007002ff0075a7 */ /* 0x000f240008001107 */
[----:B----4-:R-:W-:Y:S05]  /*55b0*/  @!P0 BRA `(.L_x_99) ;  /* 0x0000004c00e48947 */ /* 0x010fea0003800000 */
.L_x_194:
[----:B-1----:R-:W-:-:S07]  /*55c0*/  MOV R0, UR7 ;  /* 0x0000000700007c02 */ /* 0x002fce0008000f00 */
.L_x_100:
[----:B-1----:R-:W-:-:S04]  /*55d0*/  SHF.L.U32 R2, R29, 0x1f, RZ ;  /* 0x0000001f1d027819 */ /* 0x002fc800000006ff */
[----:B------:R1:W4:Y:S03]  /*55e0*/  SYNCS.PHASECHK.TRANS64.TRYWAIT P0, [R0+URZ+0x78], R2 ;  /* 0x00007802000075a7 */ /* 0x00032600080011ff */
[----:B----4-:R-:W-:Y:S05]  /*55f0*/  @!P0 NANOSLEEP.SYNCS 0x989680 ;  /* 0x009896800000895d */ /* 0x010fea0003900000 */
[----:B------:R-:W4:Y:S02]  /*5600*/  @!P0 SYNCS.PHASECHK.TRANS64 P0, [R0+URZ+0x78], R2 ;  /* 0x00007802000085a7 */ /* 0x000f2400080010ff */
[----:B--2-4-:R-:W-:Y:S05]  /*5610*/  @P0 EXIT ;  /* 0x000000000000094d */ /* 0x014fea0003800000 */
[----:B------:R-:W-:Y:S05]  /*5620*/  BRA `(.L_x_100) ;  /* 0xfffffffc00e87947 */ /* 0x000fea000383ffff */
.L_x_85:
[----:B------:R-:W-:-:S06]  /*5630*/  UISETP.GE.AND UP1, UPT, UR10, 0x4, UPT ;  /* 0x000000040a00788c */ /* 0x000fcc000bf26270 */
[----:B------:R-:W-:-:S13]  /*5640*/  PLOP3.LUT P0, PT, PT, PT, UP1, 0x80, 0x8 ;  /* 0x000000000008781c */ /* 0x000fda0003f0f018 */
[----:B------:R-:W-:Y:S05]  /*5650*/  @!P0 EXIT ;  /* 0x000000000000894d */ /* 0x000fea0003800000 */
[----:B------:R-:W-:Y:S01]  /*5660*/  BAR.SYNC.DEFER_BLOCKING 0x6, 0xa0 ;  /* 0x0182800000007b1d */ /* 0x000fe20000010000 */
[C---:B------:R-:W-:Y:S01]  /*5670*/  IMAD.SHL.U32 R4, R105.reuse, 0x20, RZ ;  /* 0x0000002069047824 */ /* 0x040fe200078e00ff */
[C---:B------:R-:W-:Y:S01]  /*5680*/  SHF.L.U32 R3, R96.reuse, 0x15, RZ ;  /* 0x0000001560037819 */ /* 0x040fe200000006ff */
[----:B------:R-:W-:Y:S01]  /*5690*/  IMAD.SHL.U32 R5, R96, 0x400, RZ ;  /* 0x0000040060057824 */ /* 0x000fe200078e00ff */
[C---:B------:R-:W-:Y:S01]  /*56a0*/  LOP3.LUT R106, R105.reuse, 0x60, RZ, 0xc0, !PT ;  /* 0x00000060696a7812 */ /* 0x040fe200078ec0ff */
[C---:B------:R-:W-:Y:S01]  /*56b0*/  IMAD.SHL.U32 R2, R105.reuse, 0x4, RZ ;  /* 0x0000000469027824 */ /* 0x040fe200078e00ff */
[----:B------:R-:W-:Y:S02]  /*56c0*/  UMOV UR48, 0x400 ;  /* 0x0000040000307882 */ /* 0x000fe40000000000 */
[----:B------:R-:W1:Y:S01]  /*56d0*/  LDC R95, c[0x0][0x370] ;  /* 0x0000dc00ff5f7b82 */ /* 0x000e620000000800 */
[----:B------:R-:W-:Y:S01]  /*56e0*/  ULEA UR48, UR37, UR48, 0x18 ;  /* 0x0000003025307291 */ /* 0x000fe2000f8ec0ff */
[C---:B------:R-:W-:Y:S01]  /*56f0*/  LOP3.LUT R104, R4.reuse, 0xb20, RZ, 0xc0, !PT ;  /* 0x00000b2004687812 */ /* 0x040fe200078ec0ff */
[----:B------:R-:W-:Y:S01]  /*5700*/  IMAD.U32 R46, R105, 0x10000, RZ ;  /* 0x00010000692e7824 */ /* 0x000fe200078e00ff */
[----:B------:R-:W-:Y:S01]  /*5710*/  LOP3.LUT R4, R4, 0xc0, RZ, 0xc0, !PT ;  /* 0x000000c004047812 */ /* 0x000fe200078ec0ff */
[----:B------:R-:W-:Y:S01]  /*5720*/  UIADD3 UR4, UPT, UPT, UR48, 0x200, URZ ;  /* 0x0000020030047890 */ /* 0x000fe2000fffe0ff */
[----:B------:R-:W-:Y:S01]  /*5730*/  LOP3.LUT R104, R104, 0x400, R5, 0xf8, !PT ;  /* 0x0000040068687812 */ /* 0x000fe200078ef805 */
[----:B------:R-:W-:Y:S01]  /*5740*/  HFMA2 R45, -RZ, RZ, 0, 0 ;  /* 0x00000000ff2d7431 */ /* 0x000fe200000001ff */
[----:B------:R-:W2:Y:S01]  /*5750*/  LDC R42, c[0x0][0xb0c] ;  /* 0x0002c300ff2a7b82 */ /* 0x000ea20000000800 */
[----:B------:R-:W-:Y:S01]  /*5760*/  LOP3.LUT R2, R4, 0x18, R2, 0xf8, !PT ;  /* 0x0000001804027812 */ /* 0x000fe200078ef802 */
[----:B------:R-:W-:Y:S01]  /*5770*/  IMAD.MOV.U32 R101, RZ, RZ, 0x1 ;  /* 0x00000001ff657424 */ /* 0x000fe200078e00ff */
[----:B------:R-:W-:Y:S01]  /*5780*/  LOP3.LUT R3, R3, 0x200000, RZ, 0xc0, !PT ;  /* 0x0020000003037812 */ /* 0x000fe200078ec0ff */
[----:B------:R-:W-:Y:S01]  /*5790*/  IMAD.MOV.U32 R100, RZ, RZ, RZ ;  /* 0x000000ffff647224 */ /* 0x000fe200078e00ff */
[----:B------:R-:W-:Y:S01]  /*57a0*/  LOP3.LUT R104, R104, R2, RZ, 0xfc, !PT ;  /* 0x0000000268687212 */ /* 0x000fe200078efcff */
[----:B------:R-:W-:Y:S01]  /*57b0*/  IMAD.MOV.U32 R109, RZ, RZ, RZ ;  /* 0x000000ffff6d7224 */ /* 0x000fe200078e00ff */
[----:B------:R-:W-:Y:S01]  /*57c0*/  MOV R97, UR4 ;  /* 0x0000000400617c02 */ /* 0x000fe20008000f00 */
[----:B------:R-:W3:Y:S01]  /*57d0*/  LDC R93, c[0x0][0xb20] ;  /* 0x0002c800ff5d7b82 */ /* 0x000ee20000000800 */
[----:B------:R-:W4:Y:S01]  /*57e0*/  LDS R0, [UR48+0x140] ;  /* 0x00014030ff007984 */ /* 0x000f220008000800 */
[----:B------:R-:W-:Y:S01]  /*57f0*/  LOP3.LUT R103, R105, 0x2, RZ, 0xc0, !PT ;  /* 0x0000000269677812 */ /* 0x000fe200078ec0ff */
[----:B------:R-:W1:Y:S01]  /*5800*/  LDCU.64 UR52, c[0x0][0x348] ;  /* 0x00006900ff3477ac */ /* 0x000e620008000a00 */
[----:B------:R-:W-:Y:S01]  /*5810*/  LOP3.LUT R46, R3, 0x400000, R46, 0xf8, !PT ;  /* 0x00400000032e7812 */ /* 0x000fe200078ef82e */
[----:B------:R-:W-:Y:S01]  /*5820*/  IMAD R104, R104, 0x2, R97 ;  /* 0x0000000268687824 */ /* 0x000fe200078e0261 */
[----:B------:R-:W-:Y:S01]  /*5830*/  LOP3.LUT R105, R105, 0x4, RZ, 0xc0, !PT ;  /* 0x0000000469697812 */ /* 0x000fe200078ec0ff */
[----:B------:R-:W1:Y:S01]  /*5840*/  LDCU.64 UR38, c[0x0][0x888] ;  /* 0x00011100ff2677ac */ /* 0x000e620008000a00 */
[----:B------:R-:W1:Y:S01]  /*5850*/  LDC R41, c[0x0][0xb30] ;  /* 0x0002cc00ff297b82 */ /* 0x000e620000000800 */
[----:B------:R-:W-:Y:S01]  /*5860*/  MOV R99, RZ ;  /* 0x000000ff00637202 */ /* 0x000fe20000000f00 */
[--C-:B------:R-:W-:Y:S01]  /*5870*/  IMAD R103, R103, -0x10, R104.reuse ;  /* 0xfffffff067677824 */ /* 0x100fe200078e0268 */
[----:B------:R-:W1:Y:S01]  /*5880*/  LDCU.64 UR44, c[0x0][0x890] ;  /* 0x00011200ff2c77ac */ /* 0x000e620008000a00 */
[----:B------:R-:W-:Y:S01]  /*5890*/  IMAD R102, R105, -0x10, R104 ;  /* 0xfffffff069667824 */ /* 0x000fe200078e0268 */
[----:B------:R-:W-:-:S03]  /*58a0*/  UMOV UR49, URZ ;  /* 0x000000ff00317c82 */ /* 0x000fc60008000000 */
[----:B------:R-:W1:Y:S01]  /*58b0*/  LDC.64 R88, c[0x0][0xb10] ;  /* 0x0002c400ff587b82 */ /* 0x000e620000000a00 */
[----:B------:R-:W-:-:S07]  /*58c0*/  UMOV UR51, URZ ;  /* 0x000000ff00337c82 */ /* 0x000fce0008000000 */
[----:B------:R-:W1:Y:S08]  /*58d0*/  LDC.64 R38, c[0x0][0xb18] ;  /* 0x0002c600ff267b82 */ /* 0x000e700000000a00 */
[----:B------:R-:W1:Y:S08]  /*58e0*/  LDC.64 R36, c[0x0][0xb28] ;  /* 0x0002ca00ff247b82 */ /* 0x000e700000000a00 */
[----:B------:R-:W1:Y:S01]  /*58f0*/  LDC.64 R86, c[0x0][0x8b0] ;  /* 0x00022c00ff567b82 */ /* 0x000e620000000a00 */
[----:B----4-:R-:W-:-:S07]  /*5900*/  IMAD.IADD R46, R0, 0x1, R46 ;  /* 0x00000001002e7824 */ /* 0x010fce00078e022e */
[----:B------:R-:W4:Y:S08]  /*5910*/  LDC.64 R84, c[0x0][0x8a8] ;  /* 0x00022a00ff547b82 */ /* 0x000f300000000a00 */
[----:B--23--:R-:W1:Y:S02]  /*5920*/  LDC R94, c[0x0][0x374] ;  /* 0x0000dd00ff5e7b82 */ /* 0x00ce640000000800 */
.L_x_144:
[----:B------:R-:W-:Y:S02]  /*5930*/  LEA R0, R109, UR48, 0x3 ;  /* 0x000000306d007c11 */ /* 0x000fe4000f8e18ff */
[----:B------:R-:W-:Y:S02]  /*5940*/  SHF.L.U32 R2, R99, 0x1f, RZ ;  /* 0x0000001f63027819 */ /* 0x000fe400000006ff */
[----:B-1----:R-:W-:Y:S02]  /*5950*/  LEA R16, R109, UR48, 0x4 ;  /* 0x000000306d107c11 */ /* 0x002fe4000f8e20ff */
[----:B------:R-:W2:Y:S02]  /*5960*/  SYNCS.PHASECHK.TRANS64.TRYWAIT P0, [R0+URZ+0x90], R2 ;  /* 0x00009002000075a7 */ /* 0x000ea400080011ff */
[----:B--23--:R-:W-:Y:S05]  /*5970*/  @!P0 BRA `(.L_x_101) ;  /* 0x0000004c000c8947 */ /* 0x00cfea0003800000 */
.L_x_195:
[----:B------:R-:W3:Y:S01]  /*5980*/  LDC.64 R10, c[0x0][0xb10] ;  /* 0x0002c400ff0a7b82 */ /* 0x000ee20000000a00 */
[----:B------:R-:W4:Y:S01]  /*5990*/  LDS.128 R16, [R16+0x120] ;  /* 0x0001200010107984 */ /* 0x000f220000000c00 */
[----:B-1----:R-:W-:Y:S01]  /*59a0*/  ISETP.NE.AND P1, PT, R41, 0x1, PT ;  /* 0x000000012900780c */ /* 0x002fe20003f25270 */
[----:B--2---:R-:W-:Y:S01]  /*59b0*/  VIADD R0, R0, 0xa0 ;  /* 0x000000a000007836 */ /* 0x004fe20000000000 */
[----:B------:R-:W-:Y:S04]  /*59c0*/  ISETP.GE.AND P0, PT, R40, 0x1, PT ;  /* 0x000000012800780c */ /* 0x000fe80003f06270 */
[----:B------:R-:W1:Y:S01]  /*59d0*/  LDC.64 R8, c[0x0][0xb18] ;  /* 0x0002c600ff087b82 */ /* 0x000e620000000a00 */
[----:B------:R-:W-:Y:S01]  /*59e0*/  PRMT R0, RZ, 0x654, R0 ;  /* 0x00000654ff007816 */ /* 0x000fe20000000000 */
[----:B------:R-:W-:Y:S01]  /*59f0*/  @!PT LDS RZ, [RZ] ;  /* 0x00000000fffff984 */ /* 0x000fe20000000800 */
[----:B------:R-:W-:Y:S01]  /*5a00*/  @!PT LDS RZ, [RZ] ;  /* 0x00000000fffff984 */ /* 0x000fe20000000800 */
[----:B------:R-:W-:Y:S01]  /*5a10*/  @!PT LDS RZ, [RZ] ;  /* 0x00000000fffff984 */ /* 0x000fe20000000800 */
[----:B------:R-:W-:Y:S01]  /*5a20*/  @!PT LDS RZ, [RZ] ;  /* 0x00000000fffff984 */ /* 0x000fe20000000800 */
[----:B------:R2:W-:Y:S06]  /*5a30*/  MEMBAR.ALL.CTA ;  /* 0x0000000000007992 */ /* 0x0005ec0000008000 */
[----:B--2---:R-:W2:Y:S01]  /*5a40*/  FENCE.VIEW.ASYNC.S ;  /* 0x00000000000073c6 */ /* 0x004ea20000000000 */
[----:B------:R-:W1:Y:S08]  /*5a50*/  @!P1 LDC R12, c[0x0][0xb20] ;  /* 0x0002c800ff0c9b82 */ /* 0x000e700000000800 */
[----:B------:R-:W1:Y:S01]  /*5a60*/  @!P1 LDC R7, c[0x0][0xb0c] ;  /* 0x0002c300ff079b82 */ /* 0x000e620000000800 */
[----:B--2---:R2:W-:Y:S01]  /*5a70*/  SYNCS.ARRIVE.TRANS64.RED.A1T0 RZ, [R0+URZ], RZ ;  /* 0x000000ff00ff79a7 */ /* 0x0045e200081004ff */
[----:B----4-:R-:W-:Y:S04]  /*5a80*/  LOP3.LUT P4, RZ, R18, 0x1, RZ, 0xc0, !PT ;  /* 0x0000000112ff7812 */ /* 0x010fe8000788c0ff */
[----:B------:R-:W-:Y:S09]  /*5a90*/  P2R R107, PR, RZ, 0x10 ;  /* 0x00000010ff6b7803 */ /* 0x000ff20000000000 */
[----:B------:R-:W-:Y:S02]  /*5aa0*/  @P4 MOV R44, R16 ;  /* 0x00000010002c4202 */ /* 0x000fe40000000f00 */
[----:B------:R-:W-:Y:S01]  /*5ab0*/  @P4 LOP3.LUT R43, R17, 0xffff, RZ, 0xc0, !PT ;  /* 0x0000ffff112b4812 */ /* 0x000fe200078ec0ff */
[----:B--23--:R-:W-:Y:S06]  /*5ac0*/  @!P0 BRA `(.L_x_102) ;  /* 0x0000000000a48947 */ /* 0x00cfec0003800000 */
[----:B------:R-:W-:Y:S01]  /*5ad0*/  IMAD.HI.U32 R0, R94, R39, RZ ;  /* 0x000000275e007227 */ /* 0x000fe200078e00ff */
[----:B------:R-:W-:Y:S02]  /*5ae0*/  ISETP.NE.AND P0, PT, R38, 0x1, PT ;  /* 0x000000012600780c */ /* 0x000fe40003f05270 */
[----:B------:R-:W-:Y:S01]  /*5af0*/  ISETP.NE.AND P2, PT, R40, 0x1, PT ;  /* 0x000000012800780c */ /* 0x000fe20003f45270 */
[----:B------:R-:W-:Y:S01]  /*5b00*/  IMAD.HI.U32 R4, R95, R88, RZ ;  /* 0x000000585f047227 */ /* 0x000fe200078e00ff */
[----:B------:R-:W-:Y:S02]  /*5b10*/  SHF.R.U32.HI R0, RZ, R93, R0 ;  /* 0x0000005dff007219 */ /* 0x000fe40000011600 */
[----:B------:R-:W-:Y:S01]  /*5b20*/  ISETP.NE.AND P3, PT, R42, 0x1, PT ;  /* 0x000000012a00780c */ /* 0x000fe20003f65270 */
[----:B------:R-:W-:Y:S01]  /*5b30*/  IMAD.HI.U32 R6, R43, R39, RZ ;  /* 0x000000272b067227 */ /* 0x000fe200078e00ff */
[-C--:B------:R-:W-:Y:S02]  /*5b40*/  SHF.R.U32.HI R4, RZ, R89.reuse, R4 ;  /* 0x00000059ff047219 */ /* 0x080fe40000011604 */
[----:B------:R-:W-:Y:S01]  /*5b50*/  SEL R0, R94, R0, !P0 ;  /* 0x000000005e007207 */ /* 0x000fe20004000000 */
[----:B------:R-:W-:Y:S01]  /*5b60*/  IMAD.HI.U32 R5, R44, R88, RZ ;  /* 0x000000582c057227 */ /* 0x000fe200078e00ff */
[----:B------:R-:W-:Y:S03]  /*5b70*/  SEL R4, R95, R4, !P3 ;  /* 0x000000045f047207 */ /* 0x000fe60005800000 */
[-C--:B------:R-:W-:Y:S01]  /*5b80*/  IMAD.HI.U32 R3, R0, R36.reuse, RZ ;  /* 0x0000002400037227 */ /* 0x080fe200078e00ff */
[----:B------:R-:W-:Y:S03]  /*5b90*/  SHF.R.U32.HI R5, RZ, R89, R5 ;  /* 0x00000059ff057219 */ /* 0x000fe60000011605 */
[----:B------:R-:W-:Y:S01]  /*5ba0*/  IMAD.HI.U32 R2, R4, R36, RZ ;  /* 0x0000002404027227 */ /* 0x000fe200078e00ff */
[----:B------:R-:W-:Y:S02]  /*5bb0*/  @P2 SHF.R.U32.HI R0, RZ, R37, R3 ;  /* 0x00000025ff002219 */ /* 0x000fe40000011603 */
[----:B------:R-:W-:Y:S02]  /*5bc0*/  SHF.R.U32.HI R3, RZ, R93, R6 ;  /* 0x0000005dff037219 */ /* 0x000fe40000011606 */
[----:B------:R-:W-:Y:S01]  /*5bd0*/  @P2 SHF.R.U32.HI R4, RZ, R37, R2 ;  /* 0x00000025ff042219 */ /* 0x000fe20000011602 */
[----:B------:R-:W-:Y:S01]  /*5be0*/  IMAD R0, R40, R0, RZ ;  /* 0x0000000028007224 */ /* 0x000fe200078e02ff */
[----:B------:R-:W-:Y:S02]  /*5bf0*/  SEL R3, R43, R3, !P0 ;  /* 0x000000032b037207 */ /* 0x000fe40004000000 */
[----:B------:R-:W-:Y:S01]  /*5c00*/  SEL R2, R44, R5, !P3 ;  /* 0x000000052c027207 */ /* 0x000fe20005800000 */
[----:B------:R-:W-:Y:S01]  /*5c10*/  IMAD R5, R40, R4, RZ ;  /* 0x0000000428057224 */ /* 0x000fe200078e02ff */
[C---:B------:R-:W-:Y:S01]  /*5c20*/  ISETP.GE.AND P0, PT, R3.reuse, R0, PT ;  /* 0x000000000300720c */ /* 0x040fe20003f06270 */
[C---:B------:R-:W-:Y:S03]  /*5c30*/  IMAD.HI.U32 R0, R3.reuse, R36, RZ ;  /* 0x0000002403007227 */ /* 0x040fe600078e00ff */
[C---:B------:R-:W-:Y:S02]  /*5c40*/  ISETP.GE.OR P0, PT, R2.reuse, R5, P0 ;  /* 0x000000050200720c */ /* 0x040fe40000706670 */
[----:B------:R-:W-:Y:S04]  /*5c50*/  SHF.R.U32.HI R0, RZ, R37, R0 ;  /* 0x00000025ff007219 */ /* 0x000fe80000011600 */
[C---:B------:R-:W-:Y:S05]  /*5c60*/  SEL R6, R3.reuse, R0, !P2 ;  /* 0x0000000003067207 */ /* 0x040fea0005000000 */
        /* <DEDUP_REMOVED lines=14> */
[----:B------:R-:W-:Y:S07]  /*5d50*/  IMAD R43, R3, R38, R43 ;  /* 0x00000026032b7224 */ /* 0x000fee00078e022b */
.L_x_102:
[----:B-1----:R-:W-:Y:S01]  /*5d60*/  @!P1 ISETP.NE.AND P0, PT, R8, 0x1, PT ;  /* 0x000000010800980c */ /* 0x002fe20003f05270 */
[----:B------:R-:W-:Y:S01]  /*5d70*/  @!P1 IMAD.HI.U32 R2, R43, R9, RZ ;  /* 0x000000092b029227 */ /* 0x000fe200078e00ff */
[----:B------:R-:W-:Y:S01]  /*5d80*/  R2UR UR42, R14 ;  /* 0x000000000e2a72ca */ /* 0x000fe200000e0000 */
[----:B------:R-:W-:Y:S01]  /*5d90*/  BSSY.RECONVERGENT B6, `(.L_x_103) ;  /* 0x0000031000067945 */ /* 0x000fe20003800200 */
[----:B------:R-:W-:Y:S01]  /*5da0*/  R2UR UR41, R15 ;  /* 0x000000000f2972ca */ /* 0x000fe200000e0000 */
[C---:B------:R-:W-:Y:S01]  /*5db0*/  @!P1 IMAD.HI.U32 R0, R44.reuse, R10, RZ ;  /* 0x0000000a2c009227 */ /* 0x040fe200078e00ff */
[----:B------:R-:W-:Y:S02]  /*5dc0*/  @!P1 SHF.R.U32.HI R2, RZ, R12, R2 ;  /* 0x0000000cff029219 */ /* 0x000fe40000011602 */
[----:B------:R-:W-:Y:S01]  /*5dd0*/  @!P1 ISETP.NE.AND P2, PT, R7, 0x1, PT ;  /* 0x000000010700980c */ /* 0x000fe20003f45270 */
[----:B------:R-:W-:Y:S01]  /*5de0*/  VIADD R109, R109, 0x1 ;  /* 0x000000016d6d7836 */ /* 0x000fe20000000000 */
[----:B------:R-:W-:Y:S02]  /*5df0*/  @!P1 SEL R2, R43, R2, !P0 ;  /* 0x000000022b029207 */ /* 0x000fe40004000000 */
[----:B------:R-:W-:Y:S02]  /*5e00*/  @!P1 SHF.R.U32.HI R0, RZ, R11, R0 ;  /* 0x0000000bff009219 */ /* 0x000fe40000011600 */
[----:B------:R-:W-:Y:S01]  /*5e10*/  LOP3.LUT P0, RZ, R97, 0x1b0, RZ, 0xc0, !PT ;  /* 0x000001b061ff7812 */ /* 0x000fe2000780c0ff */
[----:B------:R-:W-:Y:S01]  /*5e20*/  USHF.L.U32 UR42, UR42, 0x6, URZ ;  /* 0x000000062a2a7899 */ /* 0x000fe200080006ff */
[----:B------:R-:W-:Y:S01]  /*5e30*/  @!P1 SEL R3, R44, R0, !P2 ;  /* 0x000000002c039207 */ /* 0x000fe20005000000 */
[----:B------:R-:W-:Y:S01]  /*5e40*/  USHF.L.U32 UR41, UR41, 0x8, URZ ;  /* 0x0000000829297899 */ /* 0x000fe200080006ff */
[----:B------:R-:W-:Y:S03]  /*5e50*/  @P4 SHF.R.U32.HI R98, RZ, 0x10, R17 ;  /* 0x00000010ff624819 */ /* 0x000fe60000011611 */
[----:B------:R-:W-:Y:S02]  /*5e60*/  @!P1 IMAD.IADD R0, R2, 0x1, -R3 ;  /* 0x0000000102009824 */ /* 0x000fe400078e0a03 */
[----:B------:R-:W-:Y:S02]  /*5e70*/  @!P1 IMAD.IADD R2, R3, 0x1, -R2 ;  /* 0x0000000103029824 */ /* 0x000fe400078e0a02 */
[----:B------:R-:W-:Y:S02]  /*5e80*/  @!P1 IMAD R44, R0, R7, R44 ;  /* 0x00000007002c9224 */ /* 0x000fe400078e022c */
[----:B------:R-:W-:Y:S01]  /*5e90*/  @!P1 IMAD R43, R2, R8, R43 ;  /* 0x00000008022b9224 */ /* 0x000fe200078e022b */
[----:B------:R-:W-:Y:S06]  /*5ea0*/  @!P0 BRA `(.L_x_104) ;  /* 0x00000000007c8947 */ /* 0x000fec0003800000 */
[----:B------:R-:W1:Y:S01]  /*5eb0*/  LDCU.64 UR8, c[0x4][0x80] ;  /* 0x01001000ff0877ac */ /* 0x000e620008000a00 */
[----:B------:R-:W-:Y:S01]  /*5ec0*/  MOV R2, 0x0 ;  /* 0x0000000000027802 */ /* 0x000fe20000000f00 */
[----:B------:R-:W-:Y:S02]  /*5ed0*/  HFMA2 R12, -RZ, RZ, 0, 5.9604644775390625e-08 ;  /* 0x00000001ff0c7431 */ /* 0x000fe400000001ff */
[----:B------:R-:W-:Y:S01]  /*5ee0*/  IMAD.MOV.U32 R8, RZ, RZ, 0x70 ;  /* 0x00000070ff087424 */ /* 0x000fe200078e00ff */
[----:B------:R2:W3:Y:S01]  /*5ef0*/  LDC.64 R14, c[0x4][R2] ;  /* 0x01000000020e7b82 */ /* 0x0004e20000000a00 */
[----:B------:R-:W4:Y:S01]  /*5f00*/  LDCU.64 UR6, c[0x4][0x88] ;  /* 0x01001100ff0677ac */ /* 0x000f220008000a00 */
[----:B------:R-:W-:Y:S01]  /*5f10*/  IMAD.MOV.U32 R13, RZ, RZ, RZ ;  /* 0x000000ffff0d7224 */ /* 0x000fe200078e00ff */
[----:B------:R-:W2:Y:S01]  /*5f20*/  LDCU.64 UR4, c[0x4][0x8] ;  /* 0x01000100ff0477ac */ /* 0x000ea20008000a00 */
[----:B-1----:R-:W-:Y:S01]  /*5f30*/  MOV R5, UR9 ;  /* 0x0000000900057c02 */ /* 0x002fe20008000f00 */
[----:B------:R-:W-:Y:S01]  /*5f40*/  IMAD.U32 R4, RZ, RZ, UR8 ;  /* 0x00000008ff047e24 */ /* 0x000fe2000f8e00ff */
[----:B----4-:R-:W-:Y:S01]  /*5f50*/  MOV R7, UR7 ;  /* 0x0000000700077c02 */ /* 0x010fe20008000f00 */
[----:B------:R-:W-:Y:S01]  /*5f60*/  IMAD.U32 R6, RZ, RZ, UR6 ;  /* 0x00000006ff067e24 */ /* 0x000fe2000f8e00ff */
[----:B--2---:R-:W-:Y:S01]  /*5f70*/  MOV R11, UR5 ;  /* 0x00000005000b7c02 */ /* 0x004fe20008000f00 */
[----:B------:R-:W-:Y:S02]  /*5f80*/  IMAD.U32 R10, RZ, RZ, UR4 ;  /* 0x00000004ff0a7e24 */ /* 0x000fe4000f8e00ff */
[----:B------:R-:W-:Y:S07]  /*5f90*/  LEPC R20, `(.L_x_105) ;  /* 0x000000001014794e */ /* 0x000fee0000000000 */
[----:B---3-5:R-:W-:Y:S05]  /*5fa0*/  CALL.ABS.NOINC R14 ;  /* 0x000000000e007343 */ /* 0x028fea0003c00000 */
.L_x_105:
[----:B------:R-:W1:Y:S01]  /*5fb0*/  LDCU.64 UR8, c[0x4][0x80] ;  /* 0x01001000ff0877ac */ /* 0x000e620008000a00 */
[----:B------:R-:W2:Y:S01]  /*5fc0*/  LDC.64 R2, c[0x4][R2] ;  /* 0x0100000002027b82 */ /* 0x000ea20000000a00 */
[----:B------:R-:W-:Y:S02]  /*5fd0*/  HFMA2 R12, -RZ, RZ, 0, 5.9604644775390625e-08 ;  /* 0x00000001ff0c7431 */ /* 0x000fe400000001ff */
[----:B------:R-:W-:Y:S02]  /*5fe0*/  IMAD.MOV.U32 R8, RZ, RZ, 0x70 ;  /* 0x00000070ff087424 */ /* 0x000fe400078e00ff */
[----:B------:R-:W-:Y:S01]  /*5ff0*/  IMAD.MOV.U32 R13, RZ, RZ, RZ ;  /* 0x000000ffff0d7224 */ /* 0x000fe200078e00ff */
[----:B------:R-:W3:Y:S01]  /*6000*/  LDCU.64 UR6, c[0x4][0x88] ;  /* 0x01001100ff0677ac */ /* 0x000ee20008000a00 */
[----:B------:R-:W4:Y:S01]  /*6010*/  LDCU.64 UR4, c[0x4][0x8] ;  /* 0x01000100ff0477ac */ /* 0x000f220008000a00 */
[----:B-1----:R-:W-:Y:S02]  /*6020*/  MOV R4, UR8 ;  /* 0x0000000800047c02 */ /* 0x002fe40008000f00 */
[----:B------:R-:W-:Y:S02]  /*6030*/  MOV R5, UR9 ;  /* 0x0000000900057c02 */ /* 0x000fe40008000f00 */
[----:B---3--:R-:W-:Y:S01]  /*6040*/  MOV R7, UR7 ;  /* 0x0000000700077c02 */ /* 0x008fe20008000f00 */
[----:B------:R-:W-:Y:S01]  /*6050*/  IMAD.U32 R6, RZ, RZ, UR6 ;  /* 0x00000006ff067e24 */ /* 0x000fe2000f8e00ff */
[----:B----4-:R-:W-:Y:S01]  /*6060*/  MOV R11, UR5 ;  /* 0x00000005000b7c02 */ /* 0x010fe20008000f00 */
[----:B------:R-:W-:Y:S02]  /*6070*/  IMAD.U32 R10, RZ, RZ, UR4 ;  /* 0x00000004ff0a7e24 */ /* 0x000fe4000f8e00ff */
[----:B------:R-:W-:Y:S07]  /*6080*/  LEPC R20, `(.L_x_104) ;  /* 0x000000001014794e */ /* 0x000fee0000000000 */
[----:B--2---:R-:W-:Y:S05]  /*6090*/  CALL.ABS.NOINC R2 ;  /* 0x0000000002007343 */ /* 0x004fea0003c00000 */
.L_x_104:
[----:B------:R-:W-:Y:S05]  /*60a0*/  BSYNC.RECONVERGENT B6 ;  /* 0x0000000000067941 */ /* 0x000fea0003800200 */
.L_x_103:
[----:B------:R-:W-:Y:S01]  /*60b0*/  ISETP.NE.U32.AND P4, PT, R86, RZ, PT ;  /* 0x000000ff5600720c */ /* 0x000fe20003f85070 */
[----:B------:R-:W-:Y:S01]  /*60c0*/  UISETP.NE.AND UP2, UPT, UR50, URZ, UPT ;  /* 0x000000ff3200728c */ /* 0x000fe2000bf45270 */
[----:B------:R-:W-:Y:S01]  /*60d0*/  ISETP.NE.U32.AND P2, PT, RZ, UR38, PT ;  /* 0x00000026ff007c0c */ /* 0x000fe2000bf45070 */
[----:B------:R-:W-:Y:S01]  /*60e0*/  UISETP.NE.U32.AND UP1, UPT, UR44, URZ, UPT ;  /* 0x000000ff2c00728c */ /* 0x000fe2000bf25070 */
[----:B------:R-:W-:Y:S01]  /*60f0*/  ISETP.NE.AND.EX P4, PT, R87, RZ, PT, P4 ;  /* 0x000000ff5700720c */ /* 0x000fe20003f85340 */
[----:B------:R-:W-:Y:S01]  /*6100*/  UPLOP3.LUT UP0, UPT, UPT, UPT, UPT, 0x40, 0x4 ;  /* 0x000000000004789c */ /* 0x000fe20003f0e870 */
[----:B------:R-:W-:Y:S01]  /*6110*/  ISETP.NE.AND.EX P2, PT, RZ, UR39, PT, P2 ;  /* 0x00000027ff007c0c */ /* 0x000fe2000bf45320 */
[----:B------:R-:W-:Y:S01]  /*6120*/  UISETP.NE.AND.EX UP1, UPT, UR45, URZ, UPT, UP1 ;  /* 0x000000ff2d00728c */ /* 0x000fe2000bf25310 */
[----:B------:R-:W-:Y:S04]  /*6130*/  PLOP3.LUT P1, PT, PT, PT, UP2, 0x80, 0x8 ;  /* 0x000000000008781c */ /* 0x000fe80003f2f028 */
[----:B------:R-:W-:Y:S06]  /*6140*/  @UP2 UPLOP3.LUT UP0, UPT, UPT, UPT, UP1, 0x80, 0x8 ;  /* 0x000000000008289c */ /* 0x000fec0003f0f010 */
[----:B------:R-:W-:Y:S01]  /*6150*/  PLOP3.LUT P0, PT, PT, PT, UP0, 0x80, 0x8 ;  /* 0x000000000008781c */ /* 0x000fe20003f0f008 */
[----:B------:R-:W-:Y:S01]  /*6160*/  @!UPT UIADD3 URZ, UPT, UPT, URZ, URZ, URZ ;  /* 0x000000fffffff290 */ /* 0x000fe2000fffe0ff */
[----:B------:R-:W-:Y:S11]  /*6170*/  BRA.U !UP1, `(.L_x_106) ;  /* 0x0000000109387547 */ /* 0x000ff6000b800000 */
[----:B------:R-:W-:Y:S01]  /*6180*/  UISETP.NE.U32.AND UP0, UPT, UR38, URZ, UPT ;  /* 0x000000ff2600728c */ /* 0x000fe2000bf05070 */
[----:B------:R-:W-:Y:S02]  /*6190*/  HFMA2 R0, -RZ, RZ, 0, 5.9604644775390625e-08 ;  /* 0x00000001ff007431 */ /* 0x000fe400000001ff */
[----:B------:R-:W-:Y:S01]  /*61a0*/  IMAD.MOV.U32 R92, RZ, RZ, 0x1 ;  /* 0x00000001ff5c7424 */ /* 0x000fe200078e00ff */
[----:B------:R-:W-:Y:S06]  /*61b0*/  UISETP.NE.AND.EX UP0, UPT, UR39, URZ, UPT, UP0 ;  /* 0x000000ff2700728c */ /* 0x000fec000bf05300 */
[----:B------:R-:W-:Y:S05]  /*61c0*/  PLOP3.LUT P3, PT, PT, PT, UP0, 0x80, 0x8 ;  /* 0x000000000008781c */ /* 0x000fea0003f6f008 */
[----:B------:R-:W1:Y:S01]  /*61d0*/  @UP0 LDCU.64 UR6, c[0x0][0x888] ;  /* 0x00011100ff0607ac */ /* 0x000e620008000a00 */
[----:B------:R-:W-:Y:S07]  /*61e0*/  @UP0 UIMAD UR4, UR36, UR44, URZ ;  /* 0x0000002c240402a4 */ /* 0x000fee000f8e02ff */
[----:B------:R-:W-:Y:S01]  /*61f0*/  @!P3 PRMT R92, R0, 0x7610, R92 ;  /* 0x00007610005cb816 */ /* 0x000fe2000000005c */
[----:B-1----:R-:W-:Y:S03]  /*6200*/  @UP0 UIMAD.WIDE UR6, UR4, 0x4, UR6 ;  /* 0x00000004040608a5 */ /* 0x002fe6000f8e0206 */
[----:B------:R-:W1:Y:S03]  /*6210*/  @!UP0 LDCU UR4, c[0x0][0x880] ;  /* 0x00011000ff0487ac */ /* 0x000e660008000800 */
[----:B------:R-:W-:Y:S01]  /*6220*/  IMAD.U32 R2, RZ, RZ, UR6 ;  /* 0x00000006ff027e24 */ /* 0x000fe2000f8e00ff */
[----:B------:R-:W-:Y:S05]  /*6230*/  MOV R3, UR7 ;  /* 0x0000000700037c02 */ /* 0x000fea0008000f00 */
[----:B-----5:R2:W5:Y:S02]  /*6240*/  @P3 LDG.E R49, desc[UR46][R2.64] ;  /* 0x0000002e02313981 */ /* 0x020564000c1e1900 */
[----:B-12---:R-:W-:Y:S02]  /*6250*/  @!P3 IMAD.U32 R49, RZ, RZ, UR4 ;  /* 0x00000004ff31be24 */ /* 0x006fe4000f8e00ff */
.L_x_106:
[----:B------:R-:W-:Y:S05]  /*6260*/  @!P4 BRA `(.L_x_107) ;  /* 0x000000000020c947 */ /* 0x000fea0003800000 */
[----:B------:R-:W-:Y:S04]  /*6270*/  ISETP.NE.U32.AND P3, PT, R84, RZ, PT ;  /* 0x000000ff5400720c */ /* 0x000fe80003f65070 */
[----:B------:R-:W-:Y:S11]  /*6280*/  ISETP.NE.AND.EX P3, PT, R85, RZ, PT, P3 ;  /* 0x000000ff5500720c */ /* 0x000ff60003f65330 */
[----:B------:R-:W-:Y:S02]  /*6290*/  @!UPT UIADD3 URZ, UPT, UPT, URZ, URZ, URZ ;  /* 0x000000fffffff290 */ /* 0x000fe4000fffe0ff */
[----:B------:R-:W1:Y:S01]  /*62a0*/  @P3 LDC.64 R2, c[0x0][0x8a8] ;  /* 0x00022a00ff023b82 */ /* 0x000e620000000a00 */
[----:B------:R-:W-:Y:S04]  /*62b0*/  @P3 IMAD R0, R86, UR36, RZ ;  /* 0x0000002456003c24 */ /* 0x000fe8000f8e02ff */
[----:B-1----:R-:W-:Y:S05]  /*62c0*/  @P3 IMAD.WIDE R2, R0, 0x4, R2 ;  /* 0x0000000400023825 */ /* 0x002fea00078e0202 */
[----:B-----5:R1:W5:Y:S02]  /*62d0*/  @P3 LDG.E R47, desc[UR46][R2.64] ;  /* 0x0000002e022f3981 */ /* 0x020364000c1e1900 */
[----:B-1----:R-:W2:Y:S02]  /*62e0*/  @!P3 LDC R47, c[0x0][0x8a0] ;  /* 0x00022800ff2fbb82 */ /* 0x002ea40000000800 */
.L_x_107:
[----:B-----5:R-:W-:Y:S01]  /*62f0*/  FSETP.NEU.AND P3, PT, R49, RZ, PT ;  /* 0x000000ff3100720b */ /* 0x020fe20003f6d000 */
[----:B------:R-:W-:Y:S01]  /*6300*/  BSSY B1, `(.L_x_108) ;  /* 0x0000039000017945 */ /* 0x000fe20003800000 */
[----:B------:R-:W-:Y:S01]  /*6310*/  SEL R3, RZ, 0xffffffff, P2 ;  /* 0xffffffffff037807 */ /* 0x000fe20001000000 */
[----:B------:R-:W-:Y:S01]  /*6320*/  IMAD.MOV.U32 R61, RZ, RZ, 0x1 ;  /* 0x00000001ff3d7424 */ /* 0x000fe200078e00ff */
[----:B------:R-:W-:Y:S01]  /*6330*/  @P1 LOP3.LUT P2, RZ, R92, 0xff, RZ, 0xc0, !PT ;  /* 0x000000ff5cff1812 */ /* 0x000fe2000784c0ff */
[----:B------:R-:W-:Y:S01]  /*6340*/  IMAD R48, R45, 0x80, R46 ;  /* 0x000000802d307824 */ /* 0x000fe200078e022e */
[----:B------:R-:W-:Y:S01]  /*6350*/  @P1 SEL R0, RZ, 0xffffffff, P3 ;  /* 0xffffffffff001807 */ /* 0x000fe20001800000 */
[----:B------:R-:W-:Y:S01]  /*6360*/  IMAD R110, R105, -0x10, R103 ;  /* 0xfffffff0696e7824 */ /* 0x000fe200078e0267 */
[----:B------:R-:W-:Y:S01]  /*6370*/  LOP3.LUT R101, R101, 0x1, RZ, 0x3c, !PT ;  /* 0x0000000165657812 */ /* 0x000fe200078e3cff */
[----:B------:R-:W-:Y:S01]  /*6380*/  IMAD.MOV.U32 R60, RZ, RZ, RZ ;  /* 0x000000ffff3c7224 */ /* 0x000fe200078e00ff */
[----:B------:R-:W-:Y:S02]  /*6390*/  @P0 SEL R0, R3, R0, !P2 ;  /* 0x0000000003000207 */ /* 0x000fe40005000000 */
[----:B------:R-:W-:Y:S02]  /*63a0*/  CS2R R82, SRZ ;  /* 0x0000000000527805 */ /* 0x000fe4000001ff00 */
[----:B------:R-:W-:Y:S02]  /*63b0*/  LEA R112, R45, UR48, 0x3 ;  /* 0x000000302d707c11 */ /* 0x000fe4000f8e18ff */
[----:B------:R-:W-:Y:S02]  /*63c0*/  CS2R R80, SRZ ;  /* 0x0000000000507805 */ /* 0x000fe4000001ff00 */
[----:B------:R-:W-:Y:S02]  /*63d0*/  @P1 LOP3.LUT R0, R0, 0x1, RZ, 0xc0, !PT ;  /* 0x0000000100001812 */ /* 0x000fe400078ec0ff */
[----:B------:R-:W-:Y:S02]  /*63e0*/  CS2R R74, SRZ ;  /* 0x00000000004a7805 */ /* 0x000fe4000001ff00 */
[----:B------:R-:W-:Y:S02]  /*63f0*/  PLOP3.LUT P2, PT, PT, PT, UP1, 0x80, 0x8 ;  /* 0x000000000008781c */ /* 0x000fe40003f4f018 */
[----:B------:R-:W-:Y:S02]  /*6400*/  CS2R R72, SRZ ;  /* 0x0000000000487805 */ /* 0x000fe4000001ff00 */
[----:B------:R-:W-:Y:S02]  /*6410*/  ISETP.NE.U32.OR P5, PT, R0, 0x1, !P1 ;  /* 0x000000010000780c */ /* 0x000fe40004fa5470 */
[----:B------:R-:W-:Y:S02]  /*6420*/  CS2R R66, SRZ ;  /* 0x0000000000427805 */ /* 0x000fe4000001ff00 */
[----:B------:R-:W-:Y:S02]  /*6430*/  LOP3.LUT P4, R108, R92, 0xff, RZ, 0xc0, !PT ;  /* 0x000000ff5c6c7812 */ /* 0x000fe4000788c0ff */
[----:B------:R-:W-:Y:S02]  /*6440*/  CS2R R64, SRZ ;  /* 0x0000000000407805 */ /* 0x000fe4000001ff00 */
[----:B------:R-:W-:Y:S02]  /*6450*/  SEL R2, RZ, 0xffffffff, P3 ;  /* 0xffffffffff027807 */ /* 0x000fe40001800000 */
[----:B------:R-:W-:Y:S02]  /*6460*/  CS2R R58, SRZ ;  /* 0x00000000003a7805 */ /* 0x000fe4000001ff00 */
[----:B------:R-:W-:Y:S02]  /*6470*/  P2R R111, PR, RZ, 0x20 ;  /* 0x00000020ff6f7803 */ /* 0x000fe40000000000 */
[----:B------:R-:W-:Y:S02]  /*6480*/  CS2R R56, SRZ ;  /* 0x0000000000387805 */ /* 0x000fe4000001ff00 */
[----:B------:R-:W-:Y:S02]  /*6490*/  @P2 SEL R2, R3, R2, !P4 ;  /* 0x0000000203022207 */ /* 0x000fe40006000000 */
[----:B------:R-:W-:Y:S02]  /*64a0*/  @P5 SHF.L.U32 R0, R101, 0x1f, RZ ;  /* 0x0000001f65005819 */ /* 0x000fe400000006ff */
[----:B------:R-:W-:Y:S02]  /*64b0*/  LOP3.LUT R2, R2, 0x1, RZ, 0xc0, !PT ;  /* 0x0000000102027812 */ /* 0x000fe400078ec0ff */
[----:B------:R1:W3:Y:S02]  /*64c0*/  @P5 SYNCS.PHASECHK.TRANS64.TRYWAIT P1, [UR48+0x40], R0 ;  /* 0x00004000ff0055a7 */ /* 0x0002e40008021130 */
[----:B------:R-:W-:Y:S04]  /*64d0*/  ISETP.NE.U32.AND P2, PT, R2, 0x1, PT ;  /* 0x000000010200780c */ /* 0x000fe80003f45070 */
[----:B------:R-:W-:Y:S02]  /*64e0*/  P2R R62, PR, RZ, 0x4 ;  /* 0x00000004ff3e7803 */ /* 0x000fe40000000000 */
[----:B-1----:R-:W-:Y:S04]  /*64f0*/  SHF.L.U32 R0, R100, 0x1f, RZ ;  /* 0x0000001f64007819 */ /* 0x002fe800000006ff */
[----:B------:R1:W4:Y:S01]  /*6500*/  SYNCS.PHASECHK.TRANS64.TRYWAIT P0, [R112+URZ+0xb0], R0 ;  /* 0x0000b000700075a7 */ /* 0x00032200080011ff */
[----:B---3--:R-:W-:Y:S01]  /*6510*/  @P5 SEL R61, RZ, 0x1, !P1 ;  /* 0x00000001ff3d5807 */ /* 0x008fe20004800000 */
[----:B-1----:R-:W-:Y:S06]  /*6520*/  @!P5 BRA `(.L_x_109) ;  /* 0x000000000058d947 */ /* 0x002fec0003800000 */
[----:B------:R-:W-:Y:S01]  /*6530*/  IMAD.MOV.U32 R83, RZ, RZ, RZ ;  /* 0x000000ffff537224 */ /* 0x000fe200078e00ff */
[----:B------:R-:W-:Y:S01]  /*6540*/  ISETP.NE.AND P1, PT, R61, RZ, PT ;  /* 0x000000ff3d00720c */ /* 0x000fe20003f25270 */
[----:B------:R-:W-:Y:S01]  /*6550*/  BSSY B0, `(.L_x_110) ;  /* 0x000000c000007945 */ /* 0x000fe20003800000 */
[----:B------:R-:W-:Y:S02]  /*6560*/  CS2R R58, SRZ ;  /* 0x00000000003a7805 */ /* 0x000fe4000001ff00 */
[----:B------:R-:W-:Y:S02]  /*6570*/  CS2R R56, SRZ ;  /* 0x0000000000387805 */ /* 0x000fe4000001ff00 */
[----:B------:R-:W-:Y:S02]  /*6580*/  CS2R R66, SRZ ;  /* 0x0000000000427805 */ /* 0x000fe4000001ff00 */
[----:B------:R-:W-:Y:S02]  /*6590*/  CS2R R64, SRZ ;  /* 0x0000000000407805 */ /* 0x000fe4000001ff00 */
[----:B------:R-:W-:Y:S02]  /*65a0*/  CS2R R74, SRZ ;  /* 0x00000000004a7805 */ /* 0x000fe4000001ff00 */
[----:B------:R-:W-:Y:S02]  /*65b0*/  CS2R R72, SRZ ;  /* 0x0000000000487805 */ /* 0x000fe4000001ff00 */
[----:B------:R-:W-:Y:S01]  /*65c0*/  CS2R R80, SRZ ;  /* 0x0000000000507805 */ /* 0x000fe2000001ff00 */
[----:B------:R-:W-:Y:S06]  /*65d0*/  @P1 BRA `(.L_x_111) ;  /* 0x00000000000c1947 */ /* 0x000fec0003800000 */
[----:B------:R-:W-:Y:S04]  /*65e0*/  SHF.L.U32 R3, R101, 0x1f, RZ ;  /* 0x0000001f65037819 */ /* 0x000fe800000006ff */
[----:B------:R-:W1:Y:S02]  /*65f0*/  SYNCS.PHASECHK.TRANS64.TRYWAIT P1, [UR48+0x40], R3 ;  /* 0x00004003ff0075a7 */ /* 0x000e640008021130 */
[----:B-1----:R-:W-:Y:S05]  /*6600*/  @!P1 BRA `(.L_x_112) ;  /* 0x0000003c00fc9947 */ /* 0x002fea0003800000 */
.L_x_111:
[----:B------:R-:W-:Y:S05]  /*6610*/  BSYNC B0 ;  /* 0x0000000000007941 */ /* 0x000fea0003800000 */
.L_x_110:
[----:B------:R-:W-:Y:S01]  /*6620*/  ISETP.NE.AND P1, PT, R62, RZ, PT ;  /* 0x000000ff3e00720c */ /* 0x000fe20003f25270 */
[----:B------:R-:W-:Y:S11]  /*6630*/  HFMA2 R60, -RZ, RZ, 0, 5.9604644775390625e-08 ;  /* 0x00000001ff3c7431 */ /* 0x000ff600000001ff */
[----:B------:R-:W-:Y:S01]  /*6640*/  @!UPT UIADD3 URZ, UPT, UPT, URZ, URZ, URZ ;  /* 0x000000fffffff290 */ /* 0x000fe2000fffe0ff */
[----:B------:R3:W1:Y:S04]  /*6650*/  @P1 LDS.128 R56, [R104] ;  /* 0x0000000068381984 */ /* 0x0006680000000c00 */
[----:B------:R3:W1:Y:S04]  /*6660*/  @P1 LDS.128 R64, [R103+0x10] ;  /* 0x0000100067401984 */ /* 0x0006680000000c00 */
[----:B------:R3:W1:Y:S04]  /*6670*/  @P1 LDS.128 R72, [R102+0x20] ;  /* 0x0000200066481984 */ /* 0x0006680000000c00 */
[----:B------:R3:W1:Y:S02]  /*6680*/  @P1 LDS.128 R80, [R110+0x30] ;  /* 0x000030006e501984 */ /* 0x0006640000000c00 */
.L_x_109:
[----:B------:R-:W-:Y:S05]  /*6690*/  BSYNC B1 ;  /* 0x0000000000017941 */ /* 0x000fea0003800000 */
.L_x_108:
[----:B-1----:R-:W-:Y:S04]  /*66a0*/  SHF.R.U32.HI R2, RZ, 0x15, R48 ;  /* 0x00000015ff027819 */ /* 0x002fe80000011630 */
[----:B------:R-:W-:Y:S01]  /*66b0*/  LOP3.LUT P1, RZ, R2, 0x3, R96, 0x48, !PT ;  /* 0x0000000302ff7812 */ /* 0x000fe20007824860 */
[----:B------:R-:W-:Y:S01]  /*66c0*/  @!UPT UIADD3 URZ, UPT, UPT, URZ, URZ, URZ ;  /* 0x000000fffffff290 */ /* 0x000fe2000fffe0ff */
[----:B----4-:R-:W-:Y:S11]  /*66d0*/  @P0 BRA `(.L_x_113) ;  /* 0x0000000000080947 */ /* 0x010ff60003800000 */
[----:B------:R-:W1:Y:S02]  /*66e0*/  SYNCS.PHASECHK.TRANS64.TRYWAIT P0, [R112+URZ+0xb0], R0 ;  /* 0x0000b000700075a7 */ /* 0x000e6400080011ff */
[----:B-1----:R-:W-:Y:S05]  /*66f0*/  @!P0 BRA `(.L_x_114) ;  /* 0x0000003c00d88947 */ /* 0x002fea0003800000 */
.L_x_113:
[----:B------:R-:W-:Y:S05]  /*6700*/  @!P1 BRA `(.L_x_115) ;  /* 0x0000000000409947 */ /* 0x000fea0003800000 */
[----:B------:R-:W4:Y:S01]  /*6710*/  LDCU.64 UR8, c[0x4][0x70] ;  /* 0x01000e00ff0877ac */ /* 0x000f220008000a00 */
[----:B------:R-:W-:Y:S01]  /*6720*/  MOV R3, 0x0 ;  /* 0x0000000000037802 */ /* 0x000fe20000000f00 */
[----:B------:R-:W-:Y:S02]  /*6730*/  HFMA2 R12, -RZ, RZ, 0, 5.9604644775390625e-08 ;  /* 0x00000001ff0c7431 */ /* 0x000fe400000001ff */
[----:B------:R-:W-:Y:S02]  /*6740*/  IMAD.MOV.U32 R8, RZ, RZ, 0x192 ;  /* 0x00000192ff087424 */ /* 0x000fe400078e00ff */
[----:B------:R-:W-:Y:S01]  /*6750*/  IMAD.MOV.U32 R13, RZ, RZ, RZ ;  /* 0x000000ffff0d7224 */ /* 0x000fe200078e00ff */
[----:B------:R-:W5:Y:S01]  /*6760*/  LDCU.64 UR6, c[0x4][0x78] ;  /* 0x01000f00ff0677ac */ /* 0x000f620008000a00 */
[----:B------:R-:W1:Y:S01]  /*6770*/  LDC.64 R2, c[0x4][R3] ;  /* 0x0100000003027b82 */ /* 0x000e620000000a00 */
[----:B------:R-:W2:Y:S01]  /*6780*/  LDCU.64 UR4, c[0x4][0x10] ;  /* 0x01000200ff0477ac */ /* 0x000ea20008000a00 */
[----:B----4-:R-:W-:Y:S01]  /*6790*/  MOV R5, UR9 ;  /* 0x0000000900057c02 */ /* 0x010fe20008000f00 */
[----:B------:R-:W-:Y:S01]  /*67a0*/  IMAD.U32 R4, RZ, RZ, UR8 ;  /* 0x00000008ff047e24 */ /* 0x000fe2000f8e00ff */
[----:B-----5:R-:W-:Y:S01]  /*67b0*/  MOV R7, UR7 ;  /* 0x0000000700077c02 */ /* 0x020fe20008000f00 */
[----:B------:R-:W-:Y:S01]  /*67c0*/  IMAD.U32 R6, RZ, RZ, UR6 ;  /* 0x00000006ff067e24 */ /* 0x000fe2000f8e00ff */
[----:B--2---:R-:W-:Y:S01]  /*67d0*/  MOV R11, UR5 ;  /* 0x00000005000b7c02 */ /* 0x004fe20008000f00 */
[----:B------:R-:W-:Y:S02]  /*67e0*/  IMAD.U32 R10, RZ, RZ, UR4 ;  /* 0x00000004ff0a7e24 */ /* 0x000fe4000f8e00ff */
[----:B------:R-:W-:Y:S07]  /*67f0*/  LEPC R20, `(.L_x_115) ;  /* 0x000000001014794e */ /* 0x000fee0000000000 */
[----:B-1-3--:R-:W-:Y:S05]  /*6800*/  CALL.ABS.NOINC R2 ;  /* 0x0000000002007343 */ /* 0x00afea0003c00000 */
.L_x_115:
[----:B------:R-:W-:Y:S05]  /*6810*/  WARPSYNC.ALL ;  /* 0x0000000000007948 */ /* 0x000fea0003800000 */
[----:B------:R-:W-:Y:S01]  /*6820*/  R2UR UR4, R48 ;  /* 0x00000000300472ca */ /* 0x000fe200000e0000 */
[--C-:B------:R-:W-:Y:S01]  /*6830*/  HADD2.F32 R50, -RZ, R56.reuse.H0_H0 ;  /* 0x20000038ff327230 */ /* 0x100fe20000004100 */
[----:B------:R-:W-:Y:S01]  /*6840*/  ISETP.NE.AND P0, PT, R106, RZ, PT ;  /* 0x000000ff6a00720c */ /* 0x000fe20003f05270 */
[----:B------:R-:W-:Y:S01]  /*6850*/  HADD2.F32 R51, -RZ, R56.H1_H1 ;  /* 0x30000038ff337230 */ /* 0x000fe20000004100 */
[----:B------:R-:W-:Y:S01]  /*6860*/  BSSY.RECONVERGENT B0, `(.L_x_116) ;  /* 0x000008a000007945 */ /* 0x000fe20003800200 */
[--C-:B------:R-:W-:Y:S08]  /*6870*/  HADD2.F32 R52, -RZ, R57.reuse.H0_H0 ;  /* 0x20000039ff347230 */ /* 0x100ff00000004100 */
[----:B------:R-:W1:Y:S02]  /*6880*/  LDTM.x32 R4, tmem[UR4] ;  /* 0x00000004000479ee */ /* 0x000e6400082c0000 */
[C---:B-12---:R-:W-:Y:S01]  /*6890*/  FMUL R0, R47.reuse, R4 ;  /* 0x000000042f007220 */ /* 0x046fe20000400000 */
[C---:B------:R-:W-:Y:S01]  /*68a0*/  FMUL R2, R47.reuse, R5 ;  /* 0x000000052f027220 */ /* 0x040fe20000400000 */
[C---:B------:R-:W-:Y:S01]  /*68b0*/  FMUL R4, R47.reuse, R8 ;  /* 0x000000082f047220 */ /* 0x040fe20000400000 */
[----:B------:R-:W-:Y:S01]  /*68c0*/  FMUL R3, R47, R6 ;  /* 0x000000062f037220 */ /* 0x000fe20000400000 */
[C---:B------:R-:W-:Y:S01]  /*68d0*/  FFMA R0, R49.reuse, R50, R0 ;  /* 0x0000003231007223 */ /* 0x040fe20000000000 */
[----:B------:R-:W-:Y:S01]  /*68e0*/  FFMA R2, R49, R51, R2 ;  /* 0x0000003331027223 */ /* 0x000fe20000000002 */
[C---:B------:R-:W-:Y:S01]  /*68f0*/  FMUL R5, R47.reuse, R9 ;  /* 0x000000092f057220 */ /* 0x040fe20000400000 */
        /* <DEDUP_REMOVED lines=16> */
[----:B------:R-:W-:Y:S02]  /*6a00*/  HADD2.F32 R32, -RZ, R57.H1_H1 ;  /* 0x30000039ff207230 */ /* 0x000fe40000004100 */
[C---:B------:R-:W-:Y:S01]  /*6a10*/  FMUL R26, R47.reuse, R30 ;  /* 0x0000001e2f1a7220 */ /* 0x040fe20000400000 */
[----:B------:R-:W-:Y:S01]  /*6a20*/  FMUL R29, R47, R33 ;  /* 0x000000212f1d7220 */ /* 0x000fe20000400000 */
[--C-:B------:R-:W-:Y:S02]  /*6a30*/  HADD2.F32 R33, -RZ, R58.reuse.H0_H0 ;  /* 0x2000003aff217230 */ /* 0x100fe40000004100 */
[----:B------:R-:W-:Y:S01]  /*6a40*/  FFMA R3, R49, R52, R3 ;  /* 0x0000003431037223 */ /* 0x000fe20000000003 */
[C---:B------:R-:W-:Y:S01]  /*6a50*/  FMUL R7, R47.reuse, R7 ;  /* 0x000000072f077220 */ /* 0x040fe20000400000 */
[----:B------:R-:W-:Y:S01]  /*6a60*/  FMUL R30, R47, R34 ;  /* 0x000000222f1e7220 */ /* 0x000fe20000400000 */
[----:B------:R-:W-:Y:S01]  /*6a70*/  HADD2.F32 R34, -RZ, R58.H1_H1 ;  /* 0x3000003aff227230 */ /* 0x000fe20000004100 */
[----:B------:R-:W-:Y:S01]  /*6a80*/  F2FP.F16.F32.PACK_AB R52, R2, R0 ;  /* 0x000000000234723e */ /* 0x000fe200000000ff */
[--C-:B------:R-:W-:Y:S02]  /*6a90*/  HADD2.F32 R0, -RZ, R59.reuse.H0_H0 ;  /* 0x2000003bff007230 */ /* 0x100fe40000004100 */
[C---:B------:R-:W-:Y:S01]  /*6aa0*/  FFMA R7, R49.reuse, R32, R7 ;  /* 0x0000002031077223 */ /* 0x040fe20000000007 */
[----:B------:R-:W-:Y:S02]  /*6ab0*/  HADD2.F32 R2, -RZ, R59.H1_H1 ;  /* 0x3000003bff027230 */ /* 0x000fe40000004100 */
[C---:B------:R-:W-:Y:S01]  /*6ac0*/  FFMA R4, R49.reuse, R33, R4 ;  /* 0x0000002131047223 */ /* 0x040fe20000000004 */
[C---:B------:R-:W-:Y:S01]  /*6ad0*/  FFMA R5, R49.reuse, R34, R5 ;  /* 0x0000002231057223 */ /* 0x040fe20000000005 */
[----:B------:R-:W-:Y:S01]  /*6ae0*/  FFMA R6, R49, R0, R6 ;  /* 0x0000000031067223 */ /* 0x000fe20000000006 */
[--C-:B------:R-:W-:Y:S02]  /*6af0*/  HADD2.F32 R0, -RZ, R64.reuse.H0_H0 ;  /* 0x20000040ff007230 */ /* 0x100fe40000004100 */
[----:B------:R-:W-:Y:S01]  /*6b00*/  FMUL R11, R47, R11 ;  /* 0x0000000b2f0b7220 */ /* 0x000fe20000400000 */
[----:B------:R-:W-:Y:S01]  /*6b10*/  F2FP.F16.F32.PACK_AB R53, R7, R3 ;  /* 0x000000030735723e */ /* 0x000fe200000000ff */
[--C-:B------:R-:W-:Y:S02]  /*6b20*/  HADD2.F32 R3, -RZ, R65.reuse.H0_H0 ;  /* 0x20000041ff037230 */ /* 0x100fe40000004100 */
[----:B------:R-:W-:Y:S01]  /*6b30*/  FMUL R15, R47, R15 ;  /* 0x0000000f2f0f7220 */ /* 0x000fe20000400000 */
[C---:B------:R-:W-:Y:S01]  /*6b40*/  FFMA R11, R49.reuse, R2, R11 ;  /* 0x00000002310b7223 */ /* 0x040fe2000000000b */
[----:B------:R-:W-:Y:S02]  /*6b50*/  HADD2.F32 R2, -RZ, R64.H1_H1 ;  /* 0x30000040ff027230 */ /* 0x000fe40000004100 */
[----:B------:R-:W-:Y:S01]  /*6b60*/  FFMA R8, R49, R0, R8 ;  /* 0x0000000031087223 */ /* 0x000fe20000000008 */
[----:B------:R-:W-:Y:S02]  /*6b70*/  HADD2.F32 R0, -RZ, R65.H1_H1 ;  /* 0x30000041ff007230 */ /* 0x000fe40000004100 */
[C---:B------:R-:W-:Y:S01]  /*6b80*/  FMUL R19, R47.reuse, R19 ;  /* 0x000000132f137220 */ /* 0x040fe20000400000 */
[----:B------:R-:W-:Y:S01]  /*6b90*/  FMUL R23, R47, R23 ;  /* 0x000000172f177220 */ /* 0x000fe20000400000 */
[C---:B------:R-:W-:Y:S01]  /*6ba0*/  FFMA R9, R49.reuse, R2, R9 ;  /* 0x0000000231097223 */ /* 0x040fe20000000009 */
[C---:B------:R-:W-:Y:S01]  /*6bb0*/  FFMA R10, R49.reuse, R3, R10 ;  /* 0x00000003310a7223 */ /* 0x040fe2000000000a */
[----:B------:R-:W-:Y:S01]  /*6bc0*/  FFMA R15, R49, R0, R15 ;  /* 0x00000000310f7223 */ /* 0x000fe2000000000f */
[--C-:B------:R-:W-:Y:S02]  /*6bd0*/  HADD2.F32 R2, -RZ, R66.reuse.H0_H0 ;  /* 0x20000042ff027230 */ /* 0x100fe40000004100 */
[----:B------:R-:W-:Y:S01]  /*6be0*/  FMUL R27, R47, R27 ;  /* 0x0000001b2f1b7220 */ /* 0x000fe20000400000 */
[----:B------:R-:W-:Y:S01]  /*6bf0*/  HADD2.F32 R0, -RZ, R66.H1_H1 ;  /* 0x30000042ff007230 */ /* 0x000fe20000004100 */
[----:B------:R-:W-:Y:S01]  /*6c00*/  F2FP.F16.F32.PACK_AB R54, R5, R4 ;  /* 0x000000040536723e */ /* 0x000fe200000000ff */
[--C-:B------:R-:W-:Y:S02]  /*6c10*/  HADD2.F32 R3, -RZ, R67.reuse.H0_H0 ;  /* 0x20000043ff037230 */ /* 0x100fe40000004100 */
[C---:B------:R-:W-:Y:S01]  /*6c20*/  FFMA R12, R49.reuse, R2, R12 ;  /* 0x00000002310c7223 */ /* 0x040fe2000000000c */
[--C-:B------:R-:W-:Y:S02]  /*6c30*/  HADD2.F32 R2, -RZ, R72.reuse.H0_H0 ;  /* 0x20000048ff027230 */ /* 0x100fe40000004100 */
[C---:B------:R-:W-:Y:S01]  /*6c40*/  FFMA R13, R49.reuse, R0, R13 ;  /* 0x00000000310d7223 */ /* 0x040fe2000000000d */
[----:B------:R-:W-:Y:S02]  /*6c50*/  HADD2.F32 R0, -RZ, R67.H1_H1 ;  /* 0x30000043ff007230 */ /* 0x000fe40000004100 */
[----:B------:R-:W-:Y:S01]  /*6c60*/  FFMA R14, R49, R3, R14 ;  /* 0x00000003310e7223 */ /* 0x000fe2000000000e */
[----:B------:R-:W-:Y:S01]  /*6c70*/  HADD2.F32 R3, -RZ, R72.H1_H1 ;  /* 0x30000048ff037230 */ /* 0x000fe20000004100 */
[----:B------:R-:W-:Y:S01]  /*6c80*/  F2FP.F16.F32.PACK_AB R55, R11, R6 ;  /* 0x000000060b37723e */ /* 0x000fe200000000ff */
[----:B------:R-:W-:Y:S01]  /*6c90*/  FMUL R31, R47, R31 ;  /* 0x0000001f2f1f7220 */ /* 0x000fe20000400000 */
[C---:B------:R-:W-:Y:S01]  /*6ca0*/  FFMA R19, R49.reuse, R0, R19 ;  /* 0x0000000031137223 */ /* 0x040fe20000000013 */
[--C-:B------:R-:W-:Y:S02]  /*6cb0*/  HADD2.F32 R0, -RZ, R73.reuse.H0_H0 ;  /* 0x20000049ff007230 */ /* 0x100fe40000004100 */
[C---:B------:R-:W-:Y:S01]  /*6cc0*/  FFMA R16, R49.reuse, R2, R16 ;  /* 0x0000000231107223 */ /* 0x040fe20000000010 */
[----:B------:R1:W-:Y:S01]  /*6cd0*/  STS.128 [R104], R52 ;  /* 0x0000003468007388 */ /* 0x0003e20000000c00 */
[C---:B------:R-:W-:Y:S01]  /*6ce0*/  FFMA R17, R49.reuse, R3, R17 ;  /* 0x0000000331117223 */ /* 0x040fe20000000011 */
[----:B------:R-:W-:Y:S02]  /*6cf0*/  HADD2.F32 R2, -RZ, R73.H1_H1 ;  /* 0x30000049ff027230 */ /* 0x000fe40000004100 */
[----:B------:R-:W-:Y:S01]  /*6d00*/  FFMA R18, R49, R0, R18 ;  /* 0x0000000031127223 */ /* 0x000fe20000000012 */
[--C-:B------:R-:W-:Y:S01]  /*6d10*/  HADD2.F32 R0, -RZ, R74.reuse.H0_H0 ;  /* 0x2000004aff007230 */ /* 0x100fe20000004100 */
[----:B------:R-:W-:Y:S01]  /*6d20*/  F2FP.F16.F32.PACK_AB R8, R9, R8 ;  /* 0x000000080908723e */ /* 0x000fe200000000ff */
[--C-:B------:R-:W-:Y:S02]  /*6d30*/  HADD2.F32 R3, -RZ, R75.reuse.H0_H0 ;  /* 0x2000004bff037230 */ /* 0x100fe40000004100 */
[C---:B------:R-:W-:Y:S01]  /*6d40*/  FFMA R23, R49.reuse, R2, R23 ;  /* 0x0000000231177223 */ /* 0x040fe20000000017 */
[----:B------:R-:W-:Y:S02]  /*6d50*/  HADD2.F32 R2, -RZ, R74.H1_H1 ;  /* 0x3000004aff027230 */ /* 0x000fe40000004100 */
[----:B------:R-:W-:Y:S01]  /*6d60*/  FFMA R20, R49, R0, R20 ;  /* 0x0000000031147223 */ /* 0x000fe20000000014 */
[----:B------:R-:W-:Y:S01]  /*6d70*/  HADD2.F32 R0, -RZ, R75.H1_H1 ;  /* 0x3000004bff007230 */ /* 0x000fe20000004100 */
[----:B------:R-:W-:Y:S01]  /*6d80*/  F2FP.F16.F32.PACK_AB R9, R15, R10 ;  /* 0x0000000a0f09723e */ /* 0x000fe200000000ff */
[----:B------:R-:W-:Y:S02]  /*6d90*/  HADD2.F32 R4, -RZ, R83.H0_H0 ;  /* 0x20000053ff047230 */ /* 0x000fe40000004100 */
[C---:B------:R-:W-:Y:S01]  /*6da0*/  FFMA R21, R49.reuse, R2, R21 ;  /* 0x0000000231157223 */ /* 0x040fe20000000015 */
[C---:B------:R-:W-:Y:S01]  /*6db0*/  FFMA R22, R49.reuse, R3, R22 ;  /* 0x0000000331167223 */ /* 0x040fe20000000016 */
[----:B------:R-:W-:Y:S01]  /*6dc0*/  FFMA R27, R49, R0, R27 ;  /* 0x00000000311b7223 */ /* 0x000fe2000000001b */
[--C-:B------:R-:W-:Y:S01]  /*6dd0*/  HADD2.F32 R2, -RZ, R80.reuse.H0_H0 ;  /* 0x20000050ff027230 */ /* 0x100fe20000004100 */
[----:B------:R-:W-:Y:S01]  /*6de0*/  F2FP.F16.F32.PACK_AB R10, R13, R12 ;  /* 0x0000000c0d0a723e */ /* 0x000fe200000000ff */
[----:B------:R-:W-:Y:S01]  /*6df0*/  HADD2.F32 R0, -RZ, R80.H1_H1 ;  /* 0x30000050ff007230 */ /* 0x000fe20000004100 */
[----:B------:R-:W-:Y:S01]  /*6e00*/  F2FP.F16.F32.PACK_AB R11, R19, R14 ;  /* 0x0000000e130b723e */ /* 0x000fe200000000ff */
[--C-:B------:R-:W-:Y:S02]  /*6e10*/  HADD2.F32 R3, -RZ, R81.reuse.H0_H0 ;  /* 0x20000051ff037230 */ /* 0x100fe40000004100 */
[C---:B------:R-:W-:Y:S01]  /*6e20*/  FFMA R24, R49.reuse, R2, R24 ;  /* 0x0000000231187223 */ /* 0x040fe20000000018 */
[--C-:B------:R-:W-:Y:S02]  /*6e30*/  HADD2.F32 R2, -RZ, R82.reuse.H0_H0 ;  /* 0x20000052ff027230 */ /* 0x100fe40000004100 */
[C---:B------:R-:W-:Y:S01]  /*6e40*/  FFMA R25, R49.reuse, R0, R25 ;  /* 0x0000000031197223 */ /* 0x040fe20000000019 */
[----:B------:R1:W-:Y:S01]  /*6e50*/  STS.128 [R103+0x10], R8 ;  /* 0x0000100867007388 */ /* 0x0003e20000000c00 */
[----:B------:R-:W-:Y:S02]  /*6e60*/  HADD2.F32 R0, -RZ, R81.H1_H1 ;  /* 0x30000051ff007230 */ /* 0x000fe40000004100 */
[----:B------:R-:W-:Y:S01]  /*6e70*/  FFMA R26, R49, R3, R26 ;  /* 0x00000003311a7223 */ /* 0x000fe2000000001a */
[----:B------:R-:W-:Y:S01]  /*6e80*/  HADD2.F32 R3, -RZ, R82.H1_H1 ;  /* 0x30000052ff037230 */ /* 0x000fe20000004100 */
[----:B------:R-:W-:Y:S01]  /*6e90*/  F2FP.F16.F32.PACK_AB R16, R17, R16 ;  /* 0x000000101110723e */ /* 0x000fe200000000ff */
[----:B------:R-:W-:Y:S01]  /*6ea0*/  HADD2.F32 R5, -RZ, R83.H1_H1 ;  /* 0x30000053ff057230 */ /* 0x000fe20000004100 */
[----:B------:R-:W-:Y:S01]  /*6eb0*/  F2FP.F16.F32.PACK_AB R17, R23, R18 ;  /* 0x000000121711723e */ /* 0x000fe200000000ff */
[----:B------:R-:W-:Y:S01]  /*6ec0*/  FFMA R31, R49, R0, R31 ;  /* 0x00000000311f7223 */ /* 0x000fe2000000001f */
[----:B------:R-:W-:Y:S01]  /*6ed0*/  FMUL R35, R47, R35 ;  /* 0x000000232f237220 */ /* 0x000fe20000400000 */
[----:B------:R-:W-:Y:S01]  /*6ee0*/  F2FP.F16.F32.PACK_AB R18, R21, R20 ;  /* 0x000000141512723e */ /* 0x000fe200000000ff */
[----:B------:R-:W-:Y:S01]  /*6ef0*/  FFMA R28, R49, R2, R28 ;  /* 0x00000002311c7223 */ /* 0x000fe2000000001c */
[----:B------:R-:W-:Y:S01]  /*6f00*/  F2FP.F16.F32.PACK_AB R19, R27, R22 ;  /* 0x000000161b13723e */ /* 0x000fe200000000ff */
[C---:B------:R-:W-:Y:S01]  /*6f10*/  FFMA R29, R49.reuse, R3, R29 ;  /* 0x00000003311d7223 */ /* 0x040fe2000000001d */
[C---:B------:R-:W-:Y:S01]  /*6f20*/  FFMA R30, R49.reuse, R4, R30 ;  /* 0x00000004311e7223 */ /* 0x040fe2000000001e */
[----:B------:R-:W-:Y:S01]  /*6f30*/  FFMA R35, R49, R5, R35 ;  /* 0x0000000531237223 */ /* 0x000fe20000000023 */
[----:B------:R-:W-:Y:S01]  /*6f40*/  F2FP.F16.F32.PACK_AB R24, R25, R24 ;  /* 0x000000181918723e */ /* 0x000fe200000000ff */
[----:B------:R1:W-:Y:S01]  /*6f50*/  STS.128 [R102+0x20], R16 ;  /* 0x0000201066007388 */ /* 0x0003e20000000c00 */
[----:B------:R-:W-:Y:S02]  /*6f60*/  F2FP.F16.F32.PACK_AB R25, R31, R26 ;  /* 0x0000001a1f19723e */ /* 0x000fe400000000ff */
[----:B------:R-:W-:Y:S02]  /*6f70*/  F2FP.F16.F32.PACK_AB R26, R29, R28 ;  /* 0x0000001c1d1a723e */ /* 0x000fe400000000ff */
[----:B------:R-:W-:Y:S05]  /*6f80*/  F2FP.F16.F32.PACK_AB R27, R35, R30 ;  /* 0x0000001e231b723e */ /* 0x000fea00000000ff */
[----:B------:R1:W-:Y:S01]  /*6f90*/  STS.128 [R110+0x30], R24 ;  /* 0x000030186e007388 */ /* 0x0003e20000000c00 */
[----:B------:R-:W-:Y:S01]  /*6fa0*/  @!PT LDS RZ, [RZ] ;  /* 0x00000000fffff984 */ /* 0x000fe20000000800 */
[----:B------:R-:W-:Y:S01]  /*6fb0*/  @!PT LDS RZ, [RZ] ;  /* 0x00000000fffff984 */ /* 0x000fe20000000800 */
[----:B------:R-:W-:Y:S01]  /*6fc0*/  @!PT LDS RZ, [RZ] ;  /* 0x00000000fffff984 */ /* 0x000fe20000000800 */
[----:B------:R-:W-:Y:S01]  /*6fd0*/  @!PT LDS RZ, [RZ] ;  /* 0x00000000fffff984 */ /* 0x000fe20000000800 */
[----:B------:R2:W-:Y:S07]  /*6fe0*/  MEMBAR.ALL.CTA ;  /* 0x0000000000007992 */ /* 0x0005ee0000008000 */
[----:B--2---:R-:W2:Y:S02]  /*6ff0*/  FENCE.VIEW.ASYNC.S ;  /* 0x00000000000073c6 */ /* 0x004ea40000000000 */
[----:B--2---:R-:W-:Y:S06]  /*7000*/  BAR.SYNC.DEFER_BLOCKING 0x1, 0x80 ;  /* 0x0042000000007b1d */ /* 0x004fec0000010000 */
[----:B------:R-:W-:Y:S05]  /*7010*/  @P0 BRA `(.L_x_117) ;  /* 0x0000000000380947 */ /* 0x000fea0003800000 */
[----:B------:R-:W-:Y:S02]  /*7020*/  UIADD3 UR4, UPT, UPT, UR48, 0x200, URZ ;  /* 0x0000020030047890 */ /* 0x000fe4000fffe0ff */
[----:B------:R-:W-:Y:S01]  /*7030*/  UIADD3 UR8, UP0, UPT, UR52, 0x680, URZ ;  /* 0x0000068034087890 */ /* 0x000fe2000ff1e0ff */
[----:B------:R-:W-:Y:S01]  /*7040*/  UMOV UR43, UR36 ;  /* 0x00000024002b7c82 */ /* 0x000fe20008000000 */
[----:B------:R-:W-:Y:S02]  /*7050*/  UIADD3 UR5, UPT, UPT, UR41, 0x80, URZ ;  /* 0x0000008029057890 */ /* 0x000fe4000fffe0ff */
[----:B------:R-:W-:Y:S01]  /*7060*/  MOV R97, UR4 ;  /* 0x0000000400617c02 */ /* 0x000fe20008000f00 */
[----:B------:R-:W-:Y:S02]  /*7070*/  UIADD3.X UR9, UPT, UPT, URZ, UR53, URZ, UP0, !UPT ;  /* 0x00000035ff097290 */ /* 0x000fe400087fe4ff */
[----:B------:R-:W-:Y:S01]  /*7080*/  UIADD3 UR4, UPT, UPT, UR48, 0x1200, URZ ;  /* 0x0000120030047890 */ /* 0x000fe2000fffe0ff */
[----:B------:R-:W-:Y:S01]  /*7090*/  R2UR UR40, R97 ;  /* 0x00000000612872ca */ /* 0x000fe200000e0000 */
[----:B------:R-:W-:Y:S01]  /*70a0*/  UMOV UR6, UR42 ;  /* 0x0000002a00067c82 */ /* 0x000fe20008000000 */
[----:B------:R-:W-:Y:S11]  /*70b0*/  UMOV UR7, UR36 ;  /* 0x0000002400077c82 */ /* 0x000ff60008000000 */
[----:B------:R2:W-:Y:S01]  /*70c0*/  UTMASTG.3D [UR40], [UR8] ;  /* 0x00000028080073b5 */ /* 0x0005e20008010000 */
[----:B------:R2:W-:Y:S01]  /*70d0*/  UTMASTG.3D [UR4], [UR8] ;  /* 0x00000004080073b5 */ /* 0x0005e20008010000 */
[----:B------:R0:W-:Y:S01]  /*70e0*/  UTMACMDFLUSH ;  /* 0x00000000000079b7 */ /* 0x0001e20000000000 */
[----:B--2---:R-:W-:Y:S04]  /*70f0*/  DEPBAR.LE SB0, 0x1 ;  /* 0x000080400000791a */ /* 0x004fe80000000000 */
.L_x_117:
[----:B------:R-:W-:Y:S05]  /*7100*/  BSYNC.RECONVERGENT B0 ;  /* 0x0000000000007941 */ /* 0x000fea0003800200 */
.L_x_116:
[----:B------:R-:W-:Y:S01]  /*7110*/  BAR.SYNC.DEFER_BLOCKING 0x1, 0x80 ;  /* 0x0042000000007b1d */ /* 0x000fe20000010000 */
[----:B------:R-:W-:Y:S01]  /*7120*/  ISETP.NE.AND P1, PT, R111, RZ, PT ;  /* 0x000000ff6f00720c */ /* 0x000fe20003f25270 */
[----:B------:R-:W-:Y:S01]  /*7130*/  UISETP.NE.AND UP0, UPT, UR49, URZ, UPT ;  /* 0x000000ff3100728c */ /* 0x000fe2000bf05270 */
[----:B------:R-:W-:Y:S11]  /*7140*/  LEA R2, R60, UR48, 0x3 ;  /* 0x000000303c027c11 */ /* 0x000ff6000f8e18ff */
[----:B------:R-:W-:Y:S01]  /*7150*/  @P1 SHF.L.U32 R3, R101, 0x1f, RZ ;  /* 0x0000001f65031819 */ /* 0x000fe200000006ff */
[----:B------:R-:W-:Y:S06]  /*7160*/  BRA.U !UP0, `(.L_x_118) ;  /* 0x0000000108247547 */ /* 0x000fec000b800000 */
[----:B------:R-:W-:Y:S01]  /*7170*/  IMAD.U32 R4, RZ, RZ, UR51 ;  /* 0x00000033ff047e24 */ /* 0x000fe2000f8e00ff */
[----:B------:R-:W-:Y:S01]  /*7180*/  MOV R0, UR37 ;  /* 0x0000002500007c02 */ /* 0x000fe20008000f00 */
[----:B------:R-:W-:Y:S03]  /*7190*/  UIADD3 UR51, UPT, UPT, UR51, 0x1, URZ ;  /* 0x0000000133337890 */ /* 0x000fe6000fffe0ff */
[----:B------:R-:W-:Y:S01]  /*71a0*/  @P1 LEA R4, R4, UR48, 0x3 ;  /* 0x0000003004041c11 */ /* 0x000fe2000f8e18ff */
[----:B------:R-:W-:Y:S04]  /*71b0*/  UISETP.NE.AND UP0, UPT, UR51, 0x4, UPT ;  /* 0x000000043300788c */ /* 0x000fe8000bf05270 */
[----:B------:R-:W-:Y:S01]  /*71c0*/  @P1 VIADD R4, R4, 0x60 ;  /* 0x0000006004041836 */ /* 0x000fe20000000000 */
[----:B------:R-:W-:Y:S04]  /*71d0*/  USEL UR51, UR51, URZ, UP0 ;  /* 0x000000ff33337287 */ /* 0x000fe80008000000 */
[----:B------:R-:W-:Y:S04]  /*71e0*/  @P1 PRMT R0, R0, 0x654, R4 ;  /* 0x0000065400001816 */ /* 0x000fe80000000004 */
[----:B------:R2:W-:Y:S04]  /*71f0*/  @P1 SYNCS.ARRIVE.TRANS64.RED.A1T0 RZ, [R0+URZ], RZ ;  /* 0x000000ff00ff19a7 */ /* 0x0005e800081004ff */
.L_x_118:
[----:B------:R-:W4:Y:S01]  /*7200*/  @P1 SYNCS.PHASECHK.TRANS64.TRYWAIT P0, [R2+URZ+0x40], R3 ;  /* 0x00004003020015a7 */ /* 0x000f2200080011ff */
[----:B------:R-:W-:Y:S01]  /*7210*/  BSSY B1, `(.L_x_119) ;  /* 0x0000016000017945 */ /* 0x000fe20003800000 */
[----:B----4-:R-:W-:Y:S03]  /*7220*/  @P1 SEL R61, RZ, 0x1, !P0 ;  /* 0x00000001ff3d1807 */ /* 0x010fe60004000000 */
[----:B------:R-:W-:Y:S05]  /*7230*/  @!P1 BRA `(.L_x_120) ;  /* 0x00000000004c9947 */ /* 0x000fea0003800000 */
[----:B------:R-:W-:Y:S01]  /*7240*/  ISETP.NE.AND P0, PT, R61, RZ, PT ;  /* 0x000000ff3d00720c */ /* 0x000fe20003f05270 */
[----:B------:R-:W-:Y:S01]  /*7250*/  BSSY B0, `(.L_x_121) ;  /* 0x000000b000007945 */ /* 0x000fe20003800000 */
[----:B------:R-:W-:Y:S11]  /*7260*/  ISETP.NE.AND P1, PT, R62, RZ, PT ;  /* 0x000000ff3e00720c */ /* 0x000ff60003f25270 */
[----:B------:R-:W-:Y:S02]  /*7270*/  @!UPT UIADD3 URZ, UPT, UPT, URZ, URZ, URZ ;  /* 0x000000fffffff290 */ /* 0x000fe4000fffe0ff */
[C---:B------:R-:W-:Y:S01]  /*7280*/  @P1 IMAD R6, R60.reuse, 0x2000, R104 ;  /* 0x000020003c061824 */ /* 0x040fe200078e0268 */
[C---:B------:R-:W-:Y:S01]  /*7290*/  @P1 LEA R4, R60.reuse, R102, 0xd ;  /* 0x000000663c041211 */ /* 0x040fe200078e68ff */
[C---:B------:R-:W-:Y:S02]  /*72a0*/  @P1 IMAD R5, R60.reuse, 0x2000, R103 ;  /* 0x000020003c051824 */ /* 0x040fe400078e0267 */
[----:B------:R-:W-:Y:S01]  /*72b0*/  @P1 IMAD R3, R60, 0x2000, R110 ;  /* 0x000020003c031824 */ /* 0x000fe200078e026e */
[----:B------:R-:W-:Y:S06]  /*72c0*/  @P0 BRA `(.L_x_122) ;  /* 0x00000000000c0947 */ /* 0x000fec0003800000 */
[----:B--2---:R-:W-:Y:S04]  /*72d0*/  SHF.L.U32 R0, R101, 0x1f, RZ ;  /* 0x0000001f65007819 */ /* 0x004fe800000006ff */
[----:B------:R-:W2:Y:S02]  /*72e0*/  SYNCS.PHASECHK.TRANS64.TRYWAIT P0, [R2+URZ+0x40], R0 ;  /* 0x00004000020075a7 */ /* 0x000ea400080011ff */
[----:B--2---:R-:W-:Y:S05]  /*72f0*/  @!P0 BRA `(.L_x_123) ;  /* 0x0000003000ec8947 */ /* 0x004fea0003800000 */
.L_x_122:
[----:B------:R-:W-:Y:S05]  /*7300*/  BSYNC B0 ;  /* 0x0000000000007941 */ /* 0x000fea0003800000 */
.L_x_121:
[----:B------:R-:W-:Y:S02]  /*7310*/  ISETP.NE.AND P0, PT, R62, RZ, PT ;  /* 0x000000ff3e00720c */ /* 0x000fe40003f05270 */
[----:B------:R-:W-:Y:S11]  /*7320*/  IADD3 R60, PT, PT, R60, 0x1, RZ ;  /* 0x000000013c3c7810 */ /* 0x000ff60007ffe0ff */
[----:B------:R4:W1:Y:S04]  /*7330*/  @P0 LDS.128 R56, [R6] ;  /* 0x0000000006380984 */ /* 0x0008680000000c00 */
[----:B------:R4:W1:Y:S04]  /*7340*/  @P0 LDS.128 R64, [R5+0x10] ;  /* 0x0000100005400984 */ /* 0x0008680000000c00 */
[----:B------:R4:W1:Y:S04]  /*7350*/  @P0 LDS.128 R72, [R4+0x20] ;  /* 0x0000200004480984 */ /* 0x0008680000000c00 */
[----:B------:R4:W1:Y:S02]  /*7360*/  @P0 LDS.128 R80, [R3+0x30] ;  /* 0x0000300003500984 */ /* 0x0008640000000c00 */
.L_x_120:
[----:B------:R-:W-:Y:S05]  /*7370*/  BSYNC B1 ;  /* 0x0000000000017941 */ /* 0x000fea0003800000 */
.L_x_119:
[----:B--2---:R-:W-:Y:S05]  /*7380*/  VIADD R0, R48, 0x20 ;  /* 0x0000002030007836 */ /* 0x004fea0000000000 */
[----:B------:R-:W-:Y:S04]  /*7390*/  SHF.R.U32.HI R0, RZ, 0x15, R0 ;  /* 0x00000015ff007819 */ /* 0x000fe80000011600 */
[----:B------:R-:W-:Y:S11]  /*73a0*/  LOP3.LUT P0, RZ, R0, 0x3, R96, 0x48, !PT ;  /* 0x0000000300ff7812 */ /* 0x000ff60007804860 */
[----:B------:R-:W-:Y:S02]  /*73b0*/  @!UPT UIADD3 URZ, UPT, UPT, URZ, URZ, URZ ;  /* 0x000000fffffff290 */ /* 0x000fe4000fffe0ff */
[----:B------:R-:W-:Y:S05]  /*73c0*/  @!P0 BRA `(.L_x_124) ;  /* 0x0000000000408947 */ /* 0x000fea0003800000 */
[----:B------:R-:W2:Y:S01]  /*73d0*/  LDCU.64 UR8, c[0x4][0x70] ;  /* 0x01000e00ff0877ac */ /* 0x000ea20008000a00 */
[----:B----4-:R-:W-:Y:S01]  /*73e0*/  MOV R3, 0x0 ;  /* 0x0000000000037802 */ /* 0x010fe20000000f00 */
[----:B------:R-:W-:Y:S02]  /*73f0*/  HFMA2 R12, -RZ, RZ, 0, 5.9604644775390625e-08 ;  /* 0x00000001ff0c7431 */ /* 0x000fe400000001ff */
[----:B-1----:R-:W-:Y:S02]  /*7400*/  IMAD.MOV.U32 R8, RZ, RZ, 0x192 ;  /* 0x00000192ff087424 */ /* 0x002fe400078e00ff */
[----:B------:R-:W-:Y:S01]  /*7410*/  IMAD.MOV.U32 R13, RZ, RZ, RZ ;  /* 0x000000ffff0d7224 */ /* 0x000fe200078e00ff */
[----:B------:R-:W1:Y:S01]  /*7420*/  LDCU.64 UR6, c[0x4][0x78] ;  /* 0x01000f00ff0677ac */ /* 0x000e620008000a00 */
[----:B------:R-:W4:Y:S01]  /*7430*/  LDC.64 R2, c[0x4][R3] ;  /* 0x0100000003027b82 */ /* 0x000f220000000a00 */
[----:B------:R-:W5:Y:S01]  /*7440*/  LDCU.64 UR4, c[0x4][0x10] ;  /* 0x01000200ff0477ac */ /* 0x000f620008000a00 */
[----:B--2---:R-:W-:Y:S01]  /*7450*/  MOV R5, UR9 ;  /* 0x0000000900057c02 */ /* 0x004fe20008000f00 */
[----:B------:R-:W-:Y:S01]  /*7460*/  IMAD.U32 R4, RZ, RZ, UR8 ;  /* 0x00000008ff047e24 */ /* 0x000fe2000f8e00ff */
[----:B-1----:R-:W-:Y:S01]  /*7470*/  MOV R7, UR7 ;  /* 0x0000000700077c02 */ /* 0x002fe20008000f00 */
[----:B------:R-:W-:Y:S01]  /*7480*/  IMAD.U32 R6, RZ, RZ, UR6 ;  /* 0x00000006ff067e24 */ /* 0x000fe2000f8e00ff */
[----:B-----5:R-:W-:Y:S01]  /*7490*/  MOV R11, UR5 ;  /* 0x00000005000b7c02 */ /* 0x020fe20008000f00 */
[----:B------:R-:W-:Y:S02]  /*74a0*/  IMAD.U32 R10, RZ, RZ, UR4 ;  /* 0x00000004ff0a7e24 */ /* 0x000fe4000f8e00ff */
[----:B------:R-:W-:Y:S07]  /*74b0*/  LEPC R20, `(.L_x_124) ;  /* 0x000000001014794e */ /* 0x000fee0000000000 */
[----:B---34-:R-:W-:Y:S05]  /*74c0*/  CALL.ABS.NOINC R2 ;  /* 0x0000000002007343 */ /* 0x018fea0003c00000 */
.L_x_124:
[----:B------:R-:W-:Y:S05]  /*74d0*/  WARPSYNC.ALL ;  /* 0x0000000000007948 */ /* 0x000fea0003800000 */
[----:B------:R-:W-:Y:S01]  /*74e0*/  R2UR UR4, R48 ;  /* 0x00000000300472ca */ /* 0x000fe200000e0000 */
[--C-:B-1--4-:R-:W-:Y:S01]  /*74f0*/  HADD2.F32 R3, -RZ, R56.reuse.H0_H0 ;  /* 0x20000038ff037230 */ /* 0x112fe20000004100 */
[----:B------:R-:W-:Y:S01]  /*7500*/  ISETP.NE.AND P6, PT, R111, RZ, PT ;  /* 0x000000ff6f00720c */ /* 0x000fe20003fc5270 */
[--C-:B------:R-:W-:Y:S01]  /*7510*/  HADD2.F32 R51, -RZ, R57.reuse.H1_H1 ;  /* 0x30000039ff337230 */ /* 0x100fe20000004100 */
[----:B------:R-:W-:Y:S01]  /*7520*/  MOV R50, UR51 ;  /* 0x0000003300327c02 */ /* 0x000fe20008000f00 */
[----:B------:R-:W-:Y:S01]  /*7530*/  BSSY.RECONVERGENT B0, `(.L_x_125) ;  /* 0x0000091000007945 */ /* 0x000fe20003800200 */
[----:B------:R-:W-:Y:S02]  /*7540*/  MOV R63, UR37 ;  /* 0x00000025003f7c02 */ /* 0x000fe40008000f00 */
[----:B------:R-:W-:Y:S05]  /*7550*/  ISETP.NE.AND P0, PT, R106, RZ, PT ;  /* 0x000000ff6a00720c */ /* 0x000fea0003f05270 */
[----:B------:R-:W1:Y:S02]  /*7560*/  LDTM.x32 R4, tmem[UR4+0x20] ;  /* 0x00002004000479ee */ /* 0x000e6400082c0000 */
[----:B------:R-:W-:Y:S04]  /*7570*/  @P6 LEA R50, R50, UR48, 0x3 ;  /* 0x0000003032326c11 */ /* 0x000fe8000f8e18ff */
[----:B------:R-:W-:Y:S04]  /*7580*/  @P6 IADD3 R50, PT, PT, R50, 0x60, RZ ;  /* 0x0000006032326810 */ /* 0x000fe80007ffe0ff */
[----:B------:R-:W-:Y:S01]  /*7590*/  @P6 PRMT R63, R63, 0x654, R50 ;  /* 0x000006543f3f6816 */ /* 0x000fe20000000032 */
[----:B------:R-:W-:Y:S02]  /*75a0*/  HADD2.F32 R50, -RZ, R57.H0_H0 ;  /* 0x20000039ff327230 */ /* 0x000fe40000004100 */
[C---:B-1----:R-:W-:Y:S01]  /*75b0*/  FMUL R0, R47.reuse, R4 ;  /* 0x000000042f007220 */ /* 0x042fe20000400000 */
[----:B------:R-:W-:Y:S02]  /*75c0*/  HADD2.F32 R4, -RZ, R56.H1_H1 ;  /* 0x30000038ff047230 */ /* 0x000fe40000004100 */
[C---:B------:R-:W-:Y:S01]  /*75d0*/  FMUL R2, R47.reuse, R5 ;  /* 0x000000052f027220 */ /* 0x040fe20000400000 */
[----:B------:R-:W-:Y:S01]  /*75e0*/  FMUL R7, R47, R7 ;  /* 0x000000072f077220 */ /* 0x000fe20000400000 */
[----:B------:R-:W-:Y:S01]  /*75f0*/  FFMA R0, R49, R3, R0 ;  /* 0x0000000331007223 */ /* 0x000fe20000000000 */
[----:B------:R-:W-:Y:S01]  /*7600*/  FMUL R3, R47, R6 ;  /* 0x000000062f037220 */ /* 0x000fe20000400000 */
[----:B------:R-:W-:Y:S01]  /*7610*/  FFMA R2, R49, R4, R2 ;  /* 0x0000000431027223 */ /* 0x000fe20000000002 */
[C---:B------:R-:W-:Y:S01]  /*7620*/  FMUL R4, R47.reuse, R8 ;  /* 0x000000082f047220 */ /* 0x040fe20000400000 */
[----:B------:R-:W-:Y:S01]  /*7630*/  FMUL R8, R47, R12 ;  /* 0x0000000c2f087220 */ /* 0x000fe20000400000 */
[----:B------:R-:W-:Y:S01]  /*7640*/  FFMA R3, R49, R50, R3 ;  /* 0x0000003231037223 */ /* 0x000fe20000000003 */
[C---:B------:R-:W-:Y:S01]  /*7650*/  FMUL R12, R47.reuse, R16 ;  /* 0x000000102f0c7220 */ /* 0x040fe20000400000 */
[C---:B------:R-:W-:Y:S01]  /*7660*/  FMUL R16, R47.reuse, R20 ;  /* 0x000000142f107220 */ /* 0x040fe20000400000 */
[C---:B------:R-:W-:Y:S01]  /*7670*/  FMUL R20, R47.reuse, R24 ;  /* 0x000000182f147220 */ /* 0x040fe20000400000 */
[C---:B------:R-:W-:Y:S01]  /*7680*/  FMUL R24, R47.reuse, R28 ;  /* 0x0000001c2f187220 */ /* 0x040fe20000400000 */
[C---:B------:R-:W-:Y:S01]  /*7690*/  FMUL R28, R47.reuse, R32 ;  /* 0x000000202f1c7220 */ /* 0x040fe20000400000 */
[--C-:B------:R-:W-:Y:S01]  /*76a0*/  HADD2.F32 R32, -RZ, R58.reuse.H0_H0 ;  /* 0x2000003aff207230 */ /* 0x100fe20000004100 */
[----:B------:R-:W-:Y:S01]  /*76b0*/  F2FP.F16.F32.PACK_AB R52, R2, R0 ;  /* 0x000000000234723e */ /* 0x000fe200000000ff */
[----:B------:R-:W-:Y:S02]  /*76c0*/  HADD2.F32 R0, -RZ, R58.H1_H1 ;  /* 0x3000003aff007230 */ /* 0x000fe40000004100 */
[----:B------:R-:W-:Y:S01]  /*76d0*/  FMUL R5, R47, R9 ;  /* 0x000000092f057220 */ /* 0x000fe20000400000 */
[--C-:B------:R-:W-:Y:S02]  /*76e0*/  HADD2.F32 R2, -RZ, R59.reuse.H0_H0 ;  /* 0x2000003bff027230 */ /* 0x100fe40000004100 */
[C---:B------:R-:W-:Y:S01]  /*76f0*/  FFMA R7, R49.reuse, R51, R7 ;  /* 0x0000003331077223 */ /* 0x040fe20000000007 */
[C---:B------:R-:W-:Y:S01]  /*7700*/  FFMA R4, R49.reuse, R32, R4 ;  /* 0x0000002031047223 */ /* 0x040fe20000000004 */
[----:B------:R-:W-:Y:S02]  /*7710*/  HADD2.F32 R32, -RZ, R59.H1_H1 ;  /* 0x3000003bff207230 */ /* 0x000fe40000004100 */
[----:B------:R-:W-:Y:S01]  /*7720*/  FFMA R5, R49, R0, R5 ;  /* 0x0000000031057223 */ /* 0x000fe20000000005 */
[--C-:B------:R-:W-:Y:S01]  /*7730*/  HADD2.F32 R0, -RZ, R64.reuse.H0_H0 ;  /* 0x20000040ff007230 */ /* 0x100fe20000004100 */
[----:B------:R-:W-:Y:S01]  /*7740*/  F2FP.F16.F32.PACK_AB R53, R7, R3 ;  /* 0x000000030735723e */ /* 0x000fe200000000ff */
[----:B------:R-:W-:Y:S01]  /*7750*/  FMUL R6, R47, R10 ;  /* 0x0000000a2f067220 */ /* 0x000fe20000400000 */
[--C-:B------:R-:W-:Y:S01]  /*7760*/  HADD2.F32 R3, -RZ, R65.reuse.H0_H0 ;  /* 0x20000041ff037230 */ /* 0x100fe20000004100 */
[----:B------:R-:W-:Y:S01]  /*7770*/  F2FP.F16.F32.PACK_AB R54, R5, R4 ;  /* 0x000000040536723e */ /* 0x000fe200000000ff */
[----:B------:R-:W-:Y:S01]  /*7780*/  FMUL R11, R47, R11 ;  /* 0x0000000b2f0b7220 */ /* 0x000fe20000400000 */
[----:B------:R-:W-:Y:S01]  /*7790*/  FFMA R6, R49, R2, R6 ;  /* 0x0000000231067223 */ /* 0x000fe20000000006 */
[----:B------:R-:W-:Y:S02]  /*77a0*/  HADD2.F32 R2, -RZ, R64.H1_H1 ;  /* 0x30000040ff027230 */ /* 0x000fe40000004100 */
[----:B------:R-:W-:Y:S01]  /*77b0*/  FMUL R9, R47, R13 ;  /* 0x0000000d2f097220 */ /* 0x000fe20000400000 */
[C---:B------:R-:W-:Y:S01]  /*77c0*/  FFMA R11, R49.reuse, R32, R11 ;  /* 0x00000020310b7223 */ /* 0x040fe2000000000b */
[----:B------:R-:W-:Y:S01]  /*77d0*/  FFMA R8, R49, R0, R8 ;  /* 0x0000000031087223 */ /* 0x000fe20000000008 */
[C---:B------:R-:W-:Y:S01]  /*77e0*/  FMUL R10, R47.reuse, R14 ;  /* 0x0000000e2f0a7220 */ /* 0x040fe20000400000 */
[----:B------:R-:W-:Y:S02]  /*77f0*/  HADD2.F32 R0, -RZ, R65.H1_H1 ;  /* 0x30000041ff007230 */ /* 0x000fe40000004100 */
[----:B------:R-:W-:Y:S01]  /*7800*/  FMUL R15, R47, R15 ;  /* 0x0000000f2f0f7220 */ /* 0x000fe20000400000 */
[C---:B------:R-:W-:Y:S01]  /*7810*/  FFMA R9, R49.reuse, R2, R9 ;  /* 0x0000000231097223 */ /* 0x040fe20000000009 */
[C---:B------:R-:W-:Y:S01]  /*7820*/  FFMA R10, R49.reuse, R3, R10 ;  /* 0x00000003310a7223 */ /* 0x040fe2000000000a */
[--C-:B------:R-:W-:Y:S02]  /*7830*/  HADD2.F32 R2, -RZ, R66.reuse.H0_H0 ;  /* 0x20000042ff027230 */ /* 0x100fe40000004100 */
[----:B------:R-:W-:Y:S01]  /*7840*/  FFMA R15, R49, R0, R15 ;  /* 0x00000000310f7223 */ /* 0x000fe2000000000f */
[----:B------:R-:W-:Y:S02]  /*7850*/  HADD2.F32 R3, -RZ, R66.H1_H1 ;  /* 0x30000042ff037230 */ /* 0x000fe40000004100 */
[C---:B------:R-:W-:Y:S01]  /*7860*/  FMUL R13, R47.reuse, R17 ;  /* 0x000000112f0d7220 */ /* 0x040fe20000400000 */
[--C-:B------:R-:W-:Y:S02]  /*7870*/  HADD2.F32 R0, -RZ, R67.reuse.H0_H0 ;  /* 0x20000043ff007230 */ /* 0x100fe40000004100 */
[----:B------:R-:W-:Y:S01]  /*7880*/  FMUL R14, R47, R18 ;  /* 0x000000122f0e7220 */ /* 0x000fe20000400000 */
[C---:B------:R-:W-:Y:S01]  /*7890*/  FFMA R12, R49.reuse, R2, R12 ;  /* 0x00000002310c7223 */ /* 0x040fe2000000000c */
[C---:B------:R-:W-:Y:S01]  /*78a0*/  FFMA R13, R49.reuse, R3, R13 ;  /* 0x00000003310d7223 */ /* 0x040fe2000000000d */
[----:B------:R-:W-:Y:S02]  /*78b0*/  HADD2.F32 R2, -RZ, R67.H1_H1 ;  /* 0x30000043ff027230 */ /* 0x000fe40000004100 */
[----:B------:R-:W-:Y:S01]  /*78c0*/  FFMA R14, R49, R0, R14 ;  /* 0x00000000310e7223 */ /* 0x000fe2000000000e */
[C---:B------:R-:W-:Y:S01]  /*78d0*/  FMUL R19, R47.reuse, R19 ;  /* 0x000000132f137220 */ /* 0x040fe20000400000 */
[--C-:B------:R-:W-:Y:S02]  /*78e0*/  HADD2.F32 R0, -RZ, R72.reuse.H0_H0 ;  /* 0x20000048ff007230 */ /* 0x100fe40000004100 */
[----:B------:R-:W-:Y:S01]  /*78f0*/  FMUL R17, R47, R21 ;  /* 0x000000152f117220 */ /* 0x000fe20000400000 */
[--C-:B------:R-:W-:Y:S02]  /*7900*/  HADD2.F32 R3, -RZ, R73.reuse.H0_H0 ;  /* 0x20000049ff037230 */ /* 0x100fe40000004100 */
[C---:B------:R-:W-:Y:S01]  /*7910*/  FFMA R19, R49.reuse, R2, R19 ;  /* 0x0000000231137223 */ /* 0x040fe20000000013 */
[----:B------:R-:W-:Y:S02]  /*7920*/  HADD2.F32 R2, -RZ, R72.H1_H1 ;  /* 0x30000048ff027230 */ /* 0x000fe40000004100 */
        /* <DEDUP_REMOVED lines=9> */
[----:B------:R-:W-:Y:S01]  /*79c0*/  FMUL R21, R47, R25 ;  /* 0x000000192f157220 */ /* 0x000fe20000400000 */
[----:B------:R-:W-:Y:S01]  /*79d0*/  F2FP.F16.F32.PACK_AB R55, R11, R6 ;  /* 0x000000060b37723e */ /* 0x000fe200000000ff */
[--C-:B------:R-:W-:Y:S02]  /*79e0*/  HADD2.F32 R3, -RZ, R75.reuse.H0_H0 ;  /* 0x2000004bff037230 */ /* 0x100fe40000004100 */
[----:B------:R-:W-:Y:S01]  /*79f0*/  FMUL R22, R47, R26 ;  /* 0x0000001a2f167220 */ /* 0x000fe20000400000 */
[C---:B------:R-:W-:Y:S01]  /*7a00*/  FFMA R20, R49.reuse, R2, R20 ;  /* 0x0000000231147223 */ /* 0x040fe20000000014 */
[C---:B------:R-:W-:Y:S01]  /*7a10*/  FFMA R21, R49.reuse, R0, R21 ;  /* 0x0000000031157223 */ /* 0x040fe20000000015 */
[----:B------:R1:W-:Y:S01]  /*7a20*/  STS.128 [R104+0x2000], R52 ;  /* 0x0020003468007388 */ /* 0x0003e20000000c00 */
[----:B------:R-:W-:Y:S02]  /*7a30*/  HADD2.F32 R0, -RZ, R75.H1_H1 ;  /* 0x3000004bff007230 */ /* 0x000fe40000004100 */
[----:B------:R-:W-:Y:S01]  /*7a40*/  FFMA R22, R49, R3, R22 ;  /* 0x0000000331167223 */ /* 0x000fe20000000016 */
[----:B------:R-:W-:Y:S01]  /*7a50*/  FMUL R27, R47, R27 ;  /* 0x0000001b2f1b7220 */ /* 0x000fe20000400000 */
[--C-:B------:R-:W-:Y:S01]  /*7a60*/  HADD2.F32 R2, -RZ, R80.reuse.H0_H0 ;  /* 0x20000050ff027230 */ /* 0x100fe20000004100 */
[----:B------:R-:W-:Y:S01]  /*7a70*/  F2FP.F16.F32.PACK_AB R8, R9, R8 ;  /* 0x000000080908723e */ /* 0x000fe200000000ff */
[----:B------:R-:W-:Y:S01]  /*7a80*/  HADD2.F32 R3, -RZ, R80.H1_H1 ;  /* 0x30000050ff037230 */ /* 0x000fe20000004100 */
[----:B------:R-:W-:Y:S01]  /*7a90*/  F2FP.F16.F32.PACK_AB R9, R15, R10 ;  /* 0x0000000a0f09723e */ /* 0x000fe200000000ff */
[----:B------:R-:W-:Y:S01]  /*7aa0*/  FMUL R25, R47, R29 ;  /* 0x0000001d2f197220 */ /* 0x000fe20000400000 */
[--C-:B------:R-:W-:Y:S01]  /*7ab0*/  HADD2.F32 R4, -RZ, R81.reuse.H0_H0 ;  /* 0x20000051ff047230 */ /* 0x100fe20000004100 */
[----:B------:R-:W-:Y:S01]  /*7ac0*/  F2FP.F16.F32.PACK_AB R10, R13, R12 ;  /* 0x0000000c0d0a723e */ /* 0x000fe200000000ff */
[----:B------:R-:W-:Y:S01]  /*7ad0*/  FMUL R26, R47, R30 ;  /* 0x0000001e2f1a7220 */ /* 0x000fe20000400000 */
[----:B------:R-:W-:Y:S01]  /*7ae0*/  F2FP.F16.F32.PACK_AB R11, R19, R14 ;  /* 0x0000000e130b723e */ /* 0x000fe200000000ff */
[C---:B------:R-:W-:Y:S01]  /*7af0*/  FFMA R27, R49.reuse, R0, R27 ;  /* 0x00000000311b7223 */ /* 0x040fe2000000001b */
[C---:B------:R-:W-:Y:S01]  /*7b00*/  FFMA R24, R49.reuse, R2, R24 ;  /* 0x0000000231187223 */ /* 0x040fe20000000018 */
[----:B------:R-:W-:Y:S02]  /*7b10*/  HADD2.F32 R0, -RZ, R81.H1_H1 ;  /* 0x30000051ff007230 */ /* 0x000fe40000004100 */
[----:B------:R-:W-:Y:S01]  /*7b20*/  FFMA R25, R49, R3, R25 ;  /* 0x0000000331197223 */ /* 0x000fe20000000019 */
[----:B------:R1:W-:Y:S01]  /*7b30*/  STS.128 [R103+0x2010], R8 ;  /* 0x0020100867007388 */ /* 0x0003e20000000c00 */
[----:B------:R-:W-:Y:S01]  /*7b40*/  FMUL R31, R47, R31 ;  /* 0x0000001f2f1f7220 */ /* 0x000fe20000400000 */
[--C-:B------:R-:W-:Y:S02]  /*7b50*/  HADD2.F32 R2, -RZ, R82.reuse.H0_H0 ;  /* 0x20000052ff027230 */ /* 0x100fe40000004100 */
[----:B------:R-:W-:Y:S01]  /*7b60*/  FFMA R26, R49, R4, R26 ;  /* 0x00000004311a7223 */ /* 0x000fe2000000001a */
[----:B------:R-:W-:Y:S02]  /*7b70*/  HADD2.F32 R3, -RZ, R82.H1_H1 ;  /* 0x30000052ff037230 */ /* 0x000fe40000004100 */
[----:B------:R-:W-:Y:S01]  /*7b80*/  FMUL R29, R47, R33 ;  /* 0x000000212f1d7220 */ /* 0x000fe20000400000 */
[--C-:B------:R-:W-:Y:S01]  /*7b90*/  HADD2.F32 R4, -RZ, R83.reuse.H0_H0 ;  /* 0x20000053ff047230 */ /* 0x100fe20000004100 */
[----:B------:R-:W-:Y:S01]  /*7ba0*/  F2FP.F16.F32.PACK_AB R16, R17, R16 ;  /* 0x000000101110723e */ /* 0x000fe200000000ff */
[----:B------:R-:W-:Y:S01]  /*7bb0*/  FMUL R30, R47, R34 ;  /* 0x000000222f1e7220 */ /* 0x000fe20000400000 */
        /* <DEDUP_REMOVED lines=14> */
[----:B------:R-:W-:Y:S02]  /*7ca0*/  F2FP.F16.F32.PACK_AB R27, R35, R30 ;  /* 0x0000001e231b723e */ /* 0x000fe400000000ff */
[----:B------:R-:W-:Y:S02]  /*7cb0*/  LEA R0, R60, UR48, 0x3 ;  /* 0x000000303c007c11 */ /* 0x000fe4000f8e18ff */
[----:B------:R-:W-:Y:S01]  /*7cc0*/  @P6 SHF.L.U32 R2, R101, 0x1f, RZ ;  /* 0x0000001f65026819 */ /* 0x000fe200000006ff */
        /* <DEDUP_REMOVED lines=9> */
[----:B------:R-:W-:Y:S02]  /*7d60*/  UIADD3 UR12, UP0, UPT, UR52, 0x680, URZ ;  /* 0x00000680340c7890 */ /* 0x000fe4000ff1e0ff */
[----:B------:R-:W-:Y:S02]  /*7d70*/  UIADD3 UR9, UPT, UPT, UR41, 0x20, URZ ;  /* 0x0000002029097890 */ /* 0x000fe4000fffe0ff */
[----:B------:R-:W-:Y:S02]  /*7d80*/  UIADD3 UR8, UPT, UPT, UR48, 0x2200, URZ ;  /* 0x0000220030087890 */ /* 0x000fe4000fffe0ff */
[----:B------:R-:W-:Y:S01]  /*7d90*/  UIADD3.X UR13, UPT, UPT, URZ, UR53, URZ, UP0, !UPT ;  /* 0x00000035ff0d7290 */ /* 0x000fe200087fe4ff */
[----:B------:R-:W-:Y:S01]  /*7da0*/  UMOV UR10, UR42 ;  /* 0x0000002a000a7c82 */ /* 0x000fe20008000000 */
[----:B------:R-:W-:Y:S01]  /*7db0*/  UMOV UR11, UR36 ;  /* 0x00000024000b7c82 */ /* 0x000fe20008000000 */
[----:B------:R-:W-:Y:S02]  /*7dc0*/  UIADD3 UR5, UPT, UPT, UR41, 0xa0, URZ ;  /* 0x000000a029057890 */ /* 0x000fe4000fffe0ff */
[----:B------:R-:W-:Y:S01]  /*7dd0*/  UIADD3 UR4, UPT, UPT, UR48, 0x3200, URZ ;  /* 0x0000320030047890 */ /* 0x000fe2000fffe0ff */
[----:B------:R-:W-:Y:S03]  /*7de0*/  UMOV UR6, UR42 ;  /* 0x0000002a00067c82 */ /* 0x000fe60008000000 */
[----:B------:R2:W-:Y:S01]  /*7df0*/  UTMASTG.3D [UR8], [UR12] ;  /* 0x000000080c0073b5 */ /* 0x0005e20008010000 */
[----:B------:R-:W-:Y:S04]  /*7e00*/  UMOV UR7, UR36 ;  /* 0x0000002400077c82 */ /* 0x000fe80008000000 */
[----:B------:R2:W-:Y:S01]  /*7e10*/  UTMASTG.3D [UR4], [UR12] ;  /* 0x000000040c0073b5 */ /* 0x0005e20008010000 */
[----:B------:R0:W-:Y:S01]  /*7e20*/  UTMACMDFLUSH ;  /* 0x00000000000079b7 */ /* 0x0001e20000000000 */
[----:B--2---:R-:W-:Y:S04]  /*7e30*/  DEPBAR.LE SB0, 0x1 ;  /* 0x000080400000791a */ /* 0x004fe80000000000 */
.L_x_126:
[----:B------:R-:W-:Y:S05]  /*7e40*/  BSYNC.RECONVERGENT B0 ;  /* 0x0000000000007941 */ /* 0x000fea0003800200 */
.L_x_125:
[----:B------:R-:W-:Y:S01]  /*7e50*/  BAR.SYNC.DEFER_BLOCKING 0x1, 0x80 ;  /* 0x0042000000007b1d */ /* 0x000fe20000010000 */
[----:B------:R-:W-:Y:S04]  /*7e60*/  UIADD3 UR40, UPT, UPT, UR51, 0x1, URZ ;  /* 0x0000000133287890 */ /* 0x000fe8000fffe0ff */
[----:B------:R-:W-:Y:S04]  /*7e70*/  UISETP.NE.AND UP0, UPT, UR40, 0x4, UPT ;  /* 0x000000042800788c */ /* 0x000fe8000bf05270 */
[----:B------:R-:W-:Y:S01]  /*7e80*/  USEL UR40, UR40, URZ, UP0 ;  /* 0x000000ff28287287 */ /* 0x000fe20008000000 */
[----:B------:R2:W-:Y:S01]  /*7e90*/  @P6 SYNCS.ARRIVE.TRANS64.RED.A1T0 RZ, [R63+URZ], RZ ;  /* 0x000000ff3fff69a7 */ /* 0x0005e200081004ff */
[----:B------:R-:W-:Y:S01]  /*7ea0*/  BSSY B1, `(.L_x_127) ;  /* 0x0000017000017945 */ /* 0x000fe20003800000 */
[----:B------:R-:W4:Y:S02]  /*7eb0*/  @P6 SYNCS.PHASECHK.TRANS64.TRYWAIT P0, [R0+URZ+0x40], R2 ;  /* 0x00004002000065a7 */ /* 0x000f2400080011ff */
[----:B----4-:R-:W-:Y:S01]  /*7ec0*/  @P6 SEL R61, RZ, 0x1, !P0 ;  /* 0x00000001ff3d6807 */ /* 0x010fe20004000000 */
[----:B--2---:R-:W-:Y:S06]  /*7ed0*/  @!P6 BRA `(.L_x_128) ;  /* 0x00000000004ce947 */ /* 0x004fec0003800000 */
        /* <DEDUP_REMOVED lines=9> */
[----:B------:R-:W-:Y:S04]  /*7f70*/  SHF.L.U32 R6, R101, 0x1f, RZ ;  /* 0x0000001f65067819 */ /* 0x000fe800000006ff */
[----:B------:R-:W2:Y:S02]  /*7f80*/  SYNCS.PHASECHK.TRANS64.TRYWAIT P0, [R0+URZ+0x40], R6 ;  /* 0x00004006000075a7 */ /* 0x000ea400080011ff */
[----:B--2---:R-:W-:Y:S05]  /*7f90*/  @!P0 BRA `(.L_x_131) ;  /* 0x0000002400d88947 */ /* 0x004fea0003800000 */
.L_x_130:
[----:B------:R-:W-:Y:S05]  /*7fa0*/  BSYNC B0 ;  /* 0x0000000000007941 */ /* 0x000fea0003800000 */
.L_x_129:
[----:B------:R-:W-:Y:S02]  /*7fb0*/  ISETP.NE.AND P0, PT, R62, RZ, PT ;  /* 0x000000ff3e00720c */ /* 0x000fe40003f05270 */
[----:B------:R-:W-:Y:S11]  /*7fc0*/  IADD3 R60, PT, PT, R60, 0x1, RZ ;  /* 0x000000013c3c7810 */ /* 0x000ff60007ffe0ff */
[----:B------:R4:W1:Y:S04]  /*7fd0*/  @P0 LDS.128 R56, [R5] ;  /* 0x0000000005380984 */ /* 0x0008680000000c00 */
[----:B------:R4:W1:Y:S04]  /*7fe0*/  @P0 LDS.128 R64, [R4+0x10] ;  /* 0x0000100004400984 */ /* 0x0008680000000c00 */
[----:B------:R4:W1:Y:S04]  /*7ff0*/  @P0 LDS.128 R72, [R3+0x20] ;  /* 0x0000200003480984 */ /* 0x0008680000000c00 */
[----:B------:R4:W1:Y:S02]  /*8000*/  @P0 LDS.128 R80, [R2+0x30] ;  /* 0x0000300002500984 */ /* 0x0008640000000c00 */
.L_x_128:
[----:B------:R-:W-:Y:S05]  /*8010*/  BSYNC B1 ;  /* 0x0000000000017941 */ /* 0x000fea0003800000 */
.L_x_127:
        /* <DEDUP_REMOVED lines=21> */
.L_x_132:
        /* <DEDUP_REMOVED lines=151> */
.L_x_134:
[----:B------:R-:W-:Y:S05]  /*8ae0*/  BSYNC.RECONVERGENT B0 ;  /* 0x0000000000007941 */ /* 0x000fea0003800200 */
.L_x_133:
        /* <DEDUP_REMOVED lines=21> */
.L_x_138:
[----:B------:R-:W-:Y:S05]  /*8c40*/  BSYNC B0 ;  /* 0x0000000000007941 */ /* 0x000fea0003800000 */
.L_x_137:
[----:B------:R-:W-:Y:S11]  /*8c50*/  ISETP.NE.AND P0, PT, R62, RZ, PT ;  /* 0x000000ff3e00720c */ /* 0x000ff60003f05270 */
[----:B------:R-:W-:Y:S02]  /*8c60*/  @!UPT UIADD3 URZ, UPT, UPT, URZ, URZ, URZ ;  /* 0x000000fffffff290 */ /* 0x000fe4000fffe0ff */
[----:B------:R4:W1:Y:S04]  /*8c70*/  @P0 LDS.128 R56, [R4] ;  /* 0x0000000004380984 */ /* 0x0008680000000c00 */
[----:B------:R4:W1:Y:S04]  /*8c80*/  @P0 LDS.128 R64, [R3+0x10] ;  /* 0x0000100003400984 */ /* 0x0008680000000c00 */
[----:B------:R4:W1:Y:S04]  /*8c90*/  @P0 LDS.128 R72, [R2+0x20] ;  /* 0x0000200002480984 */ /* 0x0008680000000c00 */
[----:B------:R4:W1:Y:S02]  /*8ca0*/  @P0 LDS.128 R80, [R60+0x30] ;  /* 0x000030003c500984 */ /* 0x0008640000000c00 */
.L_x_136:
[----:B------:R-:W-:Y:S05]  /*8cb0*/  BSYNC B1 ;  /* 0x0000000000017941 */ /* 0x000fea0003800000 */
.L_x_135:
        /* <DEDUP_REMOVED lines=21> */
.L_x_140:
[----:B------:R-:W-:Y:S01]  /*8e10*/  ISETP.NE.AND P0, PT, R106, RZ, PT ;  /* 0x000000ff6a00720c */ /* 0x000fe20003f05270 */
[----:B------:R-:W-:Y:S05]  /*8e20*/  WARPSYNC.ALL ;  /* 0x0000000000007948 */ /* 0x000fea0003800000 */
[----:B------:R-:W-:Y:S01]  /*8e30*/  R2UR UR4, R48 ;  /* 0x00000000300472ca */ /* 0x000fe200000e0000 */
[--C-:B-1----:R-:W-:Y:S01]  /*8e40*/  HADD2.F32 R48, -RZ, R56.reuse.H0_H0 ;  /* 0x20000038ff307230 */ /* 0x102fe20000004100 */
[----:B------:R-:W-:Y:S01]  /*8e50*/  IADD3 R112, PT, PT, R112, 0xd0, RZ ;  /* 0x000000d070707810 */ /* 0x000fe20007ffe0ff */
[----:B------:R-:W-:Y:S01]  /*8e60*/  HADD2.F32 R50, -RZ, R56.H1_H1 ;  /* 0x30000038ff327230 */ /* 0x000fe20000004100 */
[----:B------:R-:W-:Y:S01]  /*8e70*/  BSSY.RECONVERGENT B0, `(.L_x_141) ;  /* 0x000008d000007945 */ /* 0x000fe20003800200 */
[--C-:B------:R-:W-:Y:S01]  /*8e80*/  HADD2.F32 R51, -RZ, R57.reuse.H0_H0 ;  /* 0x20000039ff337230 */ /* 0x100fe20000004100 */
[----:B------:R-:W-:Y:S01]  /*8e90*/  LOP3.LUT R112, R112, 0xfefffff8, RZ, 0xc0, !PT ;  /* 0xfefffff870707812 */ /* 0x000fe200078ec0ff */
[----:B------:R-:W-:Y:S02]  /*8ea0*/  HADD2.F32 R52, -RZ, R57.H1_H1 ;  /* 0x30000039ff347230 */ /* 0x000fe40000004100 */
[--C-:B------:R-:W-:Y:S02]  /*8eb0*/  HADD2.F32 R53, -RZ, R58.reuse.H0_H0 ;  /* 0x2000003aff357230 */ /* 0x100fe40000004100 */
[----:B------:R-:W-:Y:S02]  /*8ec0*/  HADD2.F32 R54, -RZ, R58.H1_H1 ;  /* 0x3000003aff367230 */ /* 0x000fe40000004100 */
[----:B----4-:R-:W1:Y:S01]  /*8ed0*/  LDTM.x32 R4, tmem[UR4+0x60] ;  /* 0x00006004000479ee */ /* 0x010e6200082c0000 */
[----:B------:R-:W-:Y:S01]  /*8ee0*/  NOP ;  /* 0x0000000000007918 */ /* 0x000fe20000000000 */
[----:B-1----:R1:W-:Y:S01]  /*8ef0*/  SYNCS.ARRIVE.TRANS64.RED.A1T0 RZ, [R112+URZ], RZ ;  /* 0x000000ff70ff79a7 */ /* 0x0023e200081004ff */
[--C-:B------:R-:W-:Y:S02]  /*8f00*/  HADD2.F32 R55, -RZ, R59.reuse.H0_H0 ;  /* 0x2000003bff377230 */ /* 0x100fe40000004100 */
[----:B------:R-:W-:Y:S02]  /*8f10*/  HADD2.F32 R56, -RZ, R59.H1_H1 ;  /* 0x3000003bff387230 */ /* 0x000fe40000004100 */
        /* <DEDUP_REMOVED lines=9> */
[C---:B------:R-:W-:Y:S01]  /*8fb0*/  FMUL R4, R47.reuse, R4 ;  /* 0x000000042f047220 */ /* 0x040fe20000400000 */
[C---:B------:R-:W-:Y:S01]  /*8fc0*/  FMUL R5, R47.reuse, R5 ;  /* 0x000000052f057220 */ /* 0x040fe20000400000 */
[C---:B------:R-:W-:Y:S01]  /*8fd0*/  FMUL R6, R47.reuse, R6 ;  /* 0x000000062f067220 */ /* 0x040fe20000400000 */
[----:B------:R-:W-:Y:S01]  /*8fe0*/  FMUL R7, R47, R7 ;  /* 0x000000072f077220 */ /* 0x000fe20000400000 */
[C---:B------:R-:W-:Y:S01]  /*8ff0*/  FFMA R4, R49.reuse, R48, R4 ;  /* 0x0000003031047223 */ /* 0x040fe20000000004 */
[C---:B------:R-:W-:Y:S01]  /*9000*/  FFMA R5, R49.reuse, R50, R5 ;  /* 0x0000003231057223 */ /* 0x040fe20000000005 */
[C---:B------:R-:W-:Y:S01]  /*9010*/  FFMA R6, R49.reuse, R51, R6 ;  /* 0x0000003331067223 */ /* 0x040fe20000000006 */
[----:B------:R-:W-:Y:S01]  /*9020*/  FFMA R7, R49, R52, R7 ;  /* 0x0000003431077223 */ /* 0x000fe20000000007 */
[C---:B------:R-:W-:Y:S01]  /*9030*/  FMUL R8, R47.reuse, R8 ;  /* 0x000000082f087220 */ /* 0x040fe20000400000 */
[----:B------:R-:W-:Y:S01]  /*9040*/  FMUL R9, R47, R9 ;  /* 0x000000092f097220 */ /* 0x000fe20000400000 */
[----:B------:R-:W-:Y:S01]  /*9050*/  F2FP.F16.F32.PACK_AB R4, R5, R4 ;  /* 0x000000040504723e */ /* 0x000fe200000000ff */
[----:B------:R-:W-:Y:S01]  /*9060*/  FMUL R10, R47, R10 ;  /* 0x0000000a2f0a7220 */ /* 0x000fe20000400000 */
[----:B------:R-:W-:Y:S01]  /*9070*/  F2FP.F16.F32.PACK_AB R5, R7, R6 ;  /* 0x000000060705723e */ /* 0x000fe200000000ff */
[C---:B------:R-:W-:Y:S01]  /*9080*/  FFMA R8, R49.reuse, R53, R8 ;  /* 0x0000003531087223 */ /* 0x040fe20000000008 */
[C---:B------:R-:W-:Y:S01]  /*9090*/  FFMA R9, R49.reuse, R54, R9 ;  /* 0x0000003631097223 */ /* 0x040fe20000000009 */
[----:B------:R-:W-:Y:S01]  /*90a0*/  FFMA R10, R49, R55, R10 ;  /* 0x00000037310a7223 */ /* 0x000fe2000000000a */
[C---:B------:R-:W-:Y:S01]  /*90b0*/  FMUL R11, R47.reuse, R11 ;  /* 0x0000000b2f0b7220 */ /* 0x040fe20000400000 */
[C---:B------:R-:W-:Y:S01]  /*90c0*/  FMUL R0, R47.reuse, R12 ;  /* 0x0000000c2f007220 */ /* 0x040fe20000400000 */
[----:B------:R-:W-:Y:S01]  /*90d0*/  FMUL R2, R47, R13 ;  /* 0x0000000d2f027220 */ /* 0x000fe20000400000 */
[----:B------:R-:W-:Y:S01]  /*90e0*/  F2FP.F16.F32.PACK_AB R6, R9, R8 ;  /* 0x000000080906723e */ /* 0x000fe200000000ff */
[C---:B------:R-:W-:Y:S01]  /*90f0*/  FFMA R11, R49.reuse, R56, R11 ;  /* 0x00000038310b7223 */ /* 0x040fe2000000000b */
[C---:B------:R-:W-:Y:S01]  /*9100*/  FFMA R0, R49.reuse, R57, R0 ;  /* 0x0000003931007223 */ /* 0x040fe20000000000 */
[----:B------:R-:W-:Y:S01]  /*9110*/  FFMA R2, R49, R58, R2 ;  /* 0x0000003a31027223 */ /* 0x000fe20000000002 */
[C---:B------:R-:W-:Y:S01]  /*9120*/  FMUL R3, R47.reuse, R14 ;  /* 0x0000000e2f037220 */ /* 0x040fe20000400000 */
[C---:B------:R-:W-:Y:S01]  /*9130*/  FMUL R15, R47.reuse, R15 ;  /* 0x0000000f2f0f7220 */ /* 0x040fe20000400000 */
[C---:B------:R-:W-:Y:S01]  /*9140*/  FMUL R12, R47.reuse, R16 ;  /* 0x000000102f0c7220 */ /* 0x040fe20000400000 */
[----:B------:R-:W-:Y:S01]  /*9150*/  FMUL R13, R47, R17 ;  /* 0x000000112f0d7220 */ /* 0x000fe20000400000 */
[----:B------:R-:W-:Y:S01]  /*9160*/  FFMA R3, R49, R59, R3 ;  /* 0x0000003b31037223 */ /* 0x000fe20000000003 */
[----:B------:R-:W-:Y:S01]  /*9170*/  FMUL R14, R47, R18 ;  /* 0x000000122f0e7220 */ /* 0x000fe20000400000 */
[----:B------:R-:W-:Y:S01]  /*9180*/  FFMA R15, R49, R60, R15 ;  /* 0x0000003c310f7223 */ /* 0x000fe2000000000f */
[----:B------:R-:W-:Y:S01]  /*9190*/  FMUL R19, R47, R19 ;  /* 0x000000132f137220 */ /* 0x000fe20000400000 */
[----:B------:R-:W-:Y:S01]  /*91a0*/  F2FP.F16.F32.PACK_AB R7, R11, R10 ;  /* 0x0000000a0b07723e */ /* 0x000fe200000000ff */
[----:B------:R-:W-:Y:S01]  /*91b0*/  FFMA R12, R49, R61, R12 ;  /* 0x0000003d310c7223 */ /* 0x000fe2000000000c */
[----:B------:R-:W-:Y:S02]  /*91c0*/  HADD2.F32 R66, -RZ, R72.H1_H1 ;  /* 0x30000048ff427230 */ /* 0x000fe40000004100 */
[----:B------:R-:W-:Y:S01]  /*91d0*/  FMUL R16, R47, R20 ;  /* 0x000000142f107220 */ /* 0x000fe20000400000 */
[----:B------:R-:W-:Y:S01]  /*91e0*/  FFMA R13, R49, R62, R13 ;  /* 0x0000003e310d7223 */ /* 0x000fe2000000000d */
[----:B------:R1:W-:Y:S01]  /*91f0*/  STS.128 [R104+0x6000], R4 ;  /* 0x0060000468007388 */ /* 0x0003e20000000c00 */
[--C-:B------:R-:W-:Y:S02]  /*9200*/  HADD2.F32 R67, -RZ, R73.reuse.H0_H0 ;  /* 0x20000049ff437230 */ /* 0x100fe40000004100 */
[----:B------:R-:W-:Y:S01]  /*9210*/  FMUL R17, R47, R21 ;  /* 0x000000152f117220 */ /* 0x000fe20000400000 */
[----:B------:R-:W-:Y:S01]  /*9220*/  FFMA R14, R49, R63, R14 ;  /* 0x0000003f310e7223 */ /* 0x000fe2000000000e */
[----:B------:R-:W-:Y:S02]  /*9230*/  HADD2.F32 R68, -RZ, R73.H1_H1 ;  /* 0x30000049ff447230 */ /* 0x000fe40000004100 */
[----:B------:R-:W-:Y:S01]  /*9240*/  FMUL R18, R47, R22 ;  /* 0x000000162f127220 */ /* 0x000fe20000400000 */
[----:B------:R-:W-:Y:S01]  /*9250*/  FFMA R19, R49, R64, R19 ;  /* 0x0000004031137223 */ /* 0x000fe20000000013 */
        /* <DEDUP_REMOVED lines=14> */
[----:B------:R-:W-:Y:S01]  /*9340*/  F2FP.F16.F32.PACK_AB R8, R2, R0 ;  /* 0x000000000208723e */ /* 0x000fe200000000ff */
[----:B------:R-:W-:Y:S01]  /*9350*/  FFMA R20, R49, R69, R20 ;  /* 0x0000004531147223 */ /* 0x000fe20000000014 */
[----:B------:R-:W-:Y:S01]  /*9360*/  F2FP.F16.F32.PACK_AB R9, R15, R3 ;  /* 0x000000030f09723e */ /* 0x000fe200000000ff */
[----:B------:R-:W-:Y:S01]  /*9370*/  HADD2.F32 R74, -RZ, R80.H1_H1 ;  /* 0x30000050ff4a7230 */ /* 0x000fe20000004100 */
[----:B------:R-:W-:Y:S01]  /*9380*/  F2FP.F16.F32.PACK_AB R10, R13, R12 ;  /* 0x0000000c0d0a723e */ /* 0x000fe200000000ff */
[----:B------:R-:W-:Y:S01]  /*9390*/  FMUL R24, R47, R28 ;  /* 0x0000001c2f187220 */ /* 0x000fe20000400000 */
[----:B------:R-:W-:Y:S01]  /*93a0*/  F2FP.F16.F32.PACK_AB R11, R19, R14 ;  /* 0x0000000e130b723e */ /* 0x000fe200000000ff */
[----:B------:R-:W-:Y:S01]  /*93b0*/  FFMA R21, R49, R70, R21 ;  /* 0x0000004631157223 */ /* 0x000fe20000000015 */
[--C-:B------:R-:W-:Y:S02]  /*93c0*/  HADD2.F32 R75, -RZ, R81.reuse.H0_H0 ;  /* 0x20000051ff4b7230 */ /* 0x100fe40000004100 */
[----:B------:R-:W-:Y:S01]  /*93d0*/  FMUL R25, R47, R29 ;  /* 0x0000001d2f197220 */ /* 0x000fe20000400000 */
[----:B------:R-:W-:Y:S01]  /*93e0*/  FFMA R22, R49, R71, R22 ;  /* 0x0000004731167223 */ /* 0x000fe20000000016 */
[----:B------:R1:W-:Y:S01]  /*93f0*/  STS.128 [R103+0x6010], R8 ;  /* 0x0060100867007388 */ /* 0x0003e20000000c00 */
        /* <DEDUP_REMOVED lines=13> */
[----:B------:R-:W-:Y:S02]  /*94d0*/  HADD2.F32 R80, -RZ, R83.H1_H1 ;  /* 0x30000053ff507230 */ /* 0x000fe40000004100 */
[----:B------:R-:W-:Y:S01]  /*94e0*/  FMUL R30, R47, R34 ;  /* 0x000000222f1e7220 */ /* 0x000fe20000400000 */
        /* <DEDUP_REMOVED lines=37> */
.L_x_142:
[----:B------:R-:W-:Y:S05]  /*9740*/  BSYNC.RECONVERGENT B0 ;  /* 0x0000000000007941 */ /* 0x000fea0003800200 */
.L_x_141:
[----:B------:R-:W-:Y:S01]  /*9750*/  BAR.SYNC.DEFER_BLOCKING 0x1, 0x80 ;  /* 0x0042000000007b1d */ /* 0x000fe20000010000 */
[----:B------:R-:W-:Y:S01]  /*9760*/  UISETP.NE.AND UP0, UPT, UR49, -0x4, UPT ;  /* 0xfffffffc3100788c */ /* 0x000fe2000bf05270 */
[----:B------:R-:W-:Y:S08]  /*9770*/  IADD3 R45, PT, PT, R45, 0x1, RZ ;  /* 0x000000012d2d7810 */ /* 0x000ff00007ffe0ff */
[----:B------:R-:W-:Y:S05]  /*9780*/  BRA.U !UP0, `(.L_x_143) ;  /* 0x0000000108287547 */ /* 0x000fea000b800000 */
[----:B------:R-:W-:Y:S01]  /*9790*/  ISETP.NE.AND P0, PT, R111, RZ, PT ;  /* 0x000000ff6f00720c */ /* 0x000fe20003f05270 */
[----:B------:R-:W-:Y:S01]  /*97a0*/  IMAD.U32 R2, RZ, RZ, UR51 ;  /* 0x00000033ff027e24 */ /* 0x000fe2000f8e00ff */
[----:B------:R-:W-:Y:S01]  /*97b0*/  UIADD3 UR51, UPT, UPT, UR51, 0x1, URZ ;  /* 0x0000000133337890 */ /* 0x000fe2000fffe0ff */
[----:B------:R-:W-:Y:S03]  /*97c0*/  IMAD.U32 R0, RZ, RZ, UR37 ;  /* 0x00000025ff007e24 */ /* 0x000fe6000f8e00ff */
[----:B------:R-:W-:Y:S04]  /*97d0*/  UISETP.NE.AND UP0, UPT, UR51, 0x4, UPT ;  /* 0x000000043300788c */ /* 0x000fe8000bf05270 */
[----:B------:R-:W-:Y:S03]  /*97e0*/  USEL UR51, UR51, URZ, UP0 ;  /* 0x000000ff33337287 */ /* 0x000fe60008000000 */
[----:B------:R-:W-:Y:S05]  /*97f0*/  @P0 LEA R2, R2, UR48, 0x3 ;  /* 0x0000003002020c11 */ /* 0x000fea000f8e18ff */
[----:B------:R-:W-:Y:S05]  /*9800*/  @P0 VIADD R2, R2, 0x60 ;  /* 0x0000006002020836 */ /* 0x000fea0000000000 */
[----:B------:R-:W-:Y:S04]  /*9810*/  @P0 PRMT R0, R0, 0x654, R2 ;  /* 0x0000065400000816 */ /* 0x000fe80000000002 */
[----:B------:R2:W-:Y:S03]  /*9820*/  @P0 SYNCS.ARRIVE.TRANS64.RED.A1T0 RZ, [R0+URZ], RZ ;  /* 0x000000ff00ff09a7 */ /* 0x0005e600081004ff */
.L_x_143:
[----:B------:R-:W-:Y:S01]  /*9830*/  ISETP.NE.AND P2, PT, R107, RZ, PT ;  /* 0x000000ff6b00720c */ /* 0x000fe20003f45270 */
[----:B------:R-:W-:Y:S01]  /*9840*/  UIADD3 UR49, UPT, UPT, UR49, 0x4, URZ ;  /* 0x0000000431317890 */ /* 0x000fe2000fffe0ff */
[----:B------:R-:W-:Y:S01]  /*9850*/  ISETP.NE.AND P0, PT, R109, 0x2, PT ;  /* 0x000000026d00780c */ /* 0x000fe20003f05270 */
[----:B------:R-:W-:Y:S01]  /*9860*/  IMAD.IADD R15, R43, 0x1, R90 ;  /* 0x000000012b0f7824 */ /* 0x000fe200078e025a */
[----:B------:R-:W-:Y:S01]  /*9870*/  ISETP.NE.AND P1, PT, R45, 0x4, PT ;  /* 0x000000042d00780c */ /* 0x000fe20003f25270 */
[----:B------:R-:W-:Y:S01]  /*9880*/  IMAD.IADD R14, R44, 0x1, R91 ;  /* 0x000000012c0e7824 */ /* 0x000fe200078e025b */
[----:B------:R-:W-:Y:S02]  /*9890*/  SEL R2, RZ, 0x1, P0 ;  /* 0x00000001ff027807 */ /* 0x000fe40000000000 */
[----:B--2---:R-:W-:Y:S02]  /*98a0*/  SEL R0, RZ, 0x1, P1 ;  /* 0x00000001ff007807 */ /* 0x004fe40000800000 */
[----:B------:R-:W-:Y:S02]  /*98b0*/  LOP3.LUT R99, R99, R2, RZ, 0x3c, !PT ;  /* 0x0000000263637212 */ /* 0x000fe400078e3cff */
[----:B------:R-:W-:Y:S02]  /*98c0*/  LOP3.LUT R100, R100, R0, RZ, 0x3c, !PT ;  /* 0x0000000064647212 */ /* 0x000fe400078e3cff */
[----:B------:R-:W-:Y:S02]  /*98d0*/  @P2 R2UR UR36, R98 ;  /* 0x00000000622422ca */ /* 0x000fe400000e0000 */
[----:B------:R-:W-:Y:S02]  /*98e0*/  SEL R109, R109, RZ, P0 ;  /* 0x000000ff6d6d7207 */ /* 0x000fe40000000000 */
[----:B------:R-:W-:Y:S01]  /*98f0*/  SEL R45, R45, RZ, P1 ;  /* 0x000000ff2d2d7207 */ /* 0x000fe20000800000 */
[----:B------:R-:W-:Y:S10]  /*9900*/  @P2 BRA `(.L_x_144) ;  /* 0xffffffc000082947 */ /* 0x000ff4000383ffff */
[----:B------:R-:W-:-:S09]  /*9910*/  UISETP.NE.AND UP0, UPT, UR50, URZ, UPT ;  /* 0x000000ff3200728c */ /* 0x000fd2000bf05270 */
[----:B------:R-:W-:Y:S05]  /*9920*/  BRA.U !UP0, `(.L_x_145) ;  /* 0x0000000108487547 */ /* 0x000fea000b800000 */
[----:B------:R-:W2:Y:S02]  /*9930*/  LDCU.64 UR4, c[0x0][0x890] ;  /* 0x00011200ff0477ac */ /* 0x000ea40008000a00 */
[----:B--2---:R-:W-:-:S04]  /*9940*/  UISETP.NE.U32.AND UP0, UPT, UR4, URZ, UPT ;  /* 0x000000ff0400728c */ /* 0x004fc8000bf05070 */
[----:B------:R-:W-:-:S09]  /*9950*/  UISETP.NE.AND.EX UP0, UPT, UR5, URZ, UPT, UP0 ;  /* 0x000000ff0500728c */ /* 0x000fd2000bf05300 */
[----:B------:R-:W-:Y:S05]  /*9960*/  BRA.U UP0, `(.L_x_146) ;  /* 0x00000001000c7547 */ /* 0x000fea000b800000 */
[----:B------:R-:W-:-:S13]  /*9970*/  FSETP.NEU.AND P0, PT, R49, RZ, PT ;  /* 0x000000ff3100720b */ /* 0x000fda0003f0d000 */
[----:B------:R-:W-:Y:S05]  /*9980*/  @!P0 EXIT ;  /* 0x000000000000894d */ /* 0x000fea0003800000 */
[----:B------:R-:W-:Y:S05]  /*9990*/  BRA `(.L_x_145) ;  /* 0x00000000002c7947 */ /* 0x000fea0003800000 */
.L_x_146:
[----:B------:R-:W-:Y:S01]  /*99a0*/  ISETP.NE.AND P0, PT, R108, RZ, PT ;  /* 0x000000ff6c00720c */ /* 0x000fe20003f05270 */
[----:B------:R-:W-:-:S12]  /*99b0*/  BSSY.RECONVERGENT B0, `(.L_x_145) ;  /* 0x0000009000007945 */ /* 0x000fd80003800200 */
[----:B------:R-:W-:Y:S05]  /*99c0*/  @P0 BRA `(.L_x_147) ;  /* 0x0000000000140947 */ /* 0x000fea0003800000 */
[----:B------:R-:W2:Y:S02]  /*99d0*/  LDCU.64 UR4, c[0x0][0x888] ;  /* 0x00011100ff0477ac */ /* 0x000ea40008000a00 */
[----:B--2---:R-:W-:-:S04]  /*99e0*/  ISETP.NE.U32.AND P0, PT, RZ, UR4, PT ;  /* 0x00000004ff007c0c */ /* 0x004fc8000bf05070 */
[----:B------:R-:W-:-:S13]  /*99f0*/  ISETP.NE.AND.EX P0, PT, RZ, UR5, PT, P0 ;  /* 0x00000005ff007c0c */ /* 0x000fda000bf05300 */
[----:B------:R-:W-:Y:S05]  /*9a00*/  @!P0 EXIT ;  /* 0x000000000000894d */ /* 0x000fea0003800000 */
[----:B------:R-:W-:Y:S05]  /*9a10*/  BRA `(.L_x_148) ;  /* 0x0000000000087947 */ /* 0x000fea0003800000 */
.L_x_147:
[----:B------:R-:W-:-:S13]  /*9a20*/  FSETP.NEU.AND P0, PT, R49, RZ, PT ;  /* 0x000000ff3100720b */ /* 0x000fda0003f0d000 */
[----:B------:R-:W-:Y:S05]  /*9a30*/  @!P0 EXIT ;  /* 0x000000000000894d */ /* 0x000fea0003800000 */
.L_x_148:
[----:B------:R-:W-:Y:S05]  /*9a40*/  BSYNC.RECONVERGENT B0 ;  /* 0x0000000000007941 */ /* 0x000fea0003800200 */
.L_x_145:
[----:B------:R-:W-:Y:S01]  /*9a50*/  ULEA UR4, UR51, UR48, 0x3 ;  /* 0x0000003033047291 */ /* 0x000fe2000f8e18ff */
[----:B------:R-:W-:-:S04]  /*9a60*/  DEPBAR.LE SB0, 0x0 ;  /* 0x000080000000791a */ /* 0x000fc80000000000 */
[----:B------:R-:W-:-:S04]  /*9a70*/  UIADD3 UR4, UPT, UPT, UR4, 0x60, URZ ;  /* 0x0000006004047890 */ /* 0x000fc8000fffe0ff */
[----:B------:R-:W-:-:S09]  /*9a80*/  UPRMT UR4, UR37, 0x654, UR4 ;  /* 0x0000065425047896 */ /* 0x000fd20008000004 */
[----:B------:R-:W-:Y:S01]  /*9a90*/  SYNCS.ARRIVE.TRANS64.RED.A1T0 RZ, [UR4], RZ ;  /* 0x000000ffffff79a7 */ /* 0x000fe20008100404 */
[----:B------:R-:W-:Y:S05]  /*9aa0*/  EXIT ;  /* 0x000000000000794d */ /* 0x000fea0003800000 */
.L_x_24:
[----:B--2---:R2:W4:Y:S02]  /*9ab0*/  SYNCS.PHASECHK.TRANS64.TRYWAIT P0, [R2+URZ+0x100], R3 ;  /* 0x00010003020075a7 */ /* 0x00452400080011ff */
[----:B----4-:R-:W-:Y:S05]  /*9ac0*/  @!P0 NANOSLEEP.SYNCS 0x989680 ;  /* 0x009896800000895d */ /* 0x010fea0003900000 */
[----:B------:R-:W4:Y:S02]  /*9ad0*/  @!P0 SYNCS.PHASECHK.TRANS64 P0, [R2+URZ+0x100], R3 ;  /* 0x00010003020085a7 */ /* 0x000f2400080010ff */
[----:B----4-:R-:W-:Y:S05]  /*9ae0*/  @!P0 BRA `(.L_x_24) ;  /* 0xfffffffc00f08947 */ /* 0x010fea000383ffff */
[----:B------:R-:W-:Y:S05]  /*9af0*/  BRA `(.L_x_149) ;  /* 0xffffff7c00447947 */ /* 0x000fea000383ffff */
.L_x_27:
[----:B------:R-:W-:-:S07]  /*9b00*/  MOV R2, UR33 ;  /* 0x0000002100027c02 */ /* 0x000fce0008000f00 */
.L_x_150:
[----:B-1----:R1:W2:Y:S02]  /*9b10*/  SYNCS.PHASECHK.TRANS64.TRYWAIT P0, [R2+URZ+0x20], R4 ;  /* 0x00002004020075a7 */ /* 0x0022a400080011ff */
[----:B--2---:R-:W-:Y:S05]  /*9b20*/  @!P0 NANOSLEEP.SYNCS 0x989680 ;  /* 0x009896800000895d */ /* 0x004fea0003900000 */
[----:B------:R-:W2:Y:S02]  /*9b30*/  @!P0 SYNCS.PHASECHK.TRANS64 P0, [R2+URZ+0x20], R4 ;  /* 0x00002004020085a7 */ /* 0x000ea400080010ff */
[----:B--2---:R-:W-:Y:S05]  /*9b40*/  @!P0 BRA `(.L_x_150) ;  /* 0xfffffffc00f08947 */ /* 0x004fea000383ffff */
[----:B------:R-:W-:Y:S05]  /*9b50*/  BRA `(.L_x_26) ;  /* 0xffffff7c00ac7947 */ /* 0x000fea000383ffff */
.L_x_34:
[----:B-1----:R-:W-:-:S07]  /*9b60*/  MOV R2, UR33 ;  /* 0x0000002100027c02 */ /* 0x002fce0008000f00 */
.L_x_151:
[----:B-1----:R1:W2:Y:S02]  /*9b70*/  SYNCS.PHASECHK.TRANS64.TRYWAIT P0, [R2+URZ+0x20], R4 ;  /* 0x00002004020075a7 */ /* 0x0022a400080011ff */
[----:B--2---:R-:W-:Y:S05]  /*9b80*/  @!P0 NANOSLEEP.SYNCS 0x989680 ;  /* 0x009896800000895d */ /* 0x004fea0003900000 */
[----:B------:R-:W2:Y:S02]  /*9b90*/  @!P0 SYNCS.PHASECHK.TRANS64 P0, [R2+URZ+0x20], R4 ;  /* 0x00002004020085a7 */ /* 0x000ea400080010ff */
[----:B--2---:R-:W-:Y:S05]  /*9ba0*/  @!P0 BRA `(.L_x_151) ;  /* 0xfffffffc00f08947 */ /* 0x004fea000383ffff */
[----:B------:R-:W-:Y:S05]  /*9bb0*/  BRA `(.L_x_33) ;  /* 0xffffff8000987947 */ /* 0x000fea000383ffff */
.L_x_39:
[----:B-1----:R1:W2:Y:S02]  /*9bc0*/  SYNCS.PHASECHK.TRANS64.TRYWAIT P0, [R2+URZ+0x90], R3 ;  /* 0x00009003020075a7 */ /* 0x0022a400080011ff */
[----:B--2---:R-:W-:Y:S05]  /*9bd0*/  @!P0 NANOSLEEP.SYNCS 0x989680 ;  /* 0x009896800000895d */ /* 0x004fea0003900000 */
[----:B------:R-:W2:Y:S02]  /*9be0*/  @!P0 SYNCS.PHASECHK.TRANS64 P0, [R2+URZ+0x90], R3 ;  /* 0x00009003020085a7 */ /* 0x000ea400080010ff */
[----:B--2---:R-:W-:Y:S05]  /*9bf0*/  @!P0 BRA `(.L_x_39) ;  /* 0xfffffffc00f08947 */ /* 0x004fea000383ffff */
[----:B------:R-:W-:Y:S05]  /*9c00*/  BRA `(.L_x_152) ;  /* 0xffffff8400647947 */ /* 0x000fea000383ffff */
.L_x_43:
[----:B---3--:R-:W-:-:S07]  /*9c10*/  MOV R0, UR4 ;  /* 0x0000000400007c02 */ /* 0x008fce0008000f00 */
.L_x_153:
[----:B-1----:R1:W2:Y:S02]  /*9c20*/  SYNCS.PHASECHK.TRANS64.TRYWAIT P0, [R0+URZ], R2 ;  /* 0x00000002000075a7 */ /* 0x0022a400080011ff */
[----:B--2---:R-:W-:Y:S05]  /*9c30*/  @!P0 NANOSLEEP.SYNCS 0x989680 ;  /* 0x009896800000895d */ /* 0x004fea0003900000 */
[----:B------:R-:W2:Y:S02]  /*9c40*/  @!P0 SYNCS.PHASECHK.TRANS64 P0, [R0+URZ], R2 ;  /* 0x00000002000085a7 */ /* 0x000ea400080010ff */
[----:B--2---:R-:W-:Y:S05]  /*9c50*/  @!P0 BRA `(.L_x_153) ;  /* 0xfffffffc00f08947 */ /* 0x004fea000383ffff */
[----:B------:R-:W-:Y:S05]  /*9c60*/  BRA `(.L_x_154) ;  /* 0xffffff8800d47947 */ /* 0x000fea000383ffff */
.L_x_44:
[----:B---3--:R-:W-:-:S07]  /*9c70*/  MOV R0, UR4 ;  /* 0x0000000400007c02 */ /* 0x008fce0008000f00 */
.L_x_155:
[----:B-1----:R1:W2:Y:S02]  /*9c80*/  SYNCS.PHASECHK.TRANS64.TRYWAIT P0, [R0+URZ], R3 ;  /* 0x00000003000075a7 */ /* 0x0022a400080011ff */
[----:B--2---:R-:W-:Y:S05]  /*9c90*/  @!P0 NANOSLEEP.SYNCS 0x989680 ;  /* 0x009896800000895d */ /* 0x004fea0003900000 */
[----:B------:R-:W2:Y:S02]  /*9ca0*/  @!P0 SYNCS.PHASECHK.TRANS64 P0, [R0+URZ], R3 ;  /* 0x00000003000085a7 */ /* 0x000ea400080010ff */
[----:B--2---:R-:W-:Y:S05]  /*9cb0*/  @!P0 BRA `(.L_x_155) ;  /* 0xfffffffc00f08947 */ /* 0x004fea000383ffff */
[----:B------:R-:W-:Y:S05]  /*9cc0*/  BRA `(.L_x_156) ;  /* 0xffffff8800e07947 */ /* 0x000fea000383ffff */
.L_x_45:
[----:B---3--:R-:W-:-:S07]  /*9cd0*/  MOV R0, UR4 ;  /* 0x0000000400007c02 */ /* 0x008fce0008000f00 */
.L_x_157:
[----:B-1----:R1:W2:Y:S02]  /*9ce0*/  SYNCS.PHASECHK.TRANS64.TRYWAIT P0, [R0+URZ], R3 ;  /* 0x00000003000075a7 */ /* 0x0022a400080011ff */
[----:B--2---:R-:W-:Y:S05]  /*9cf0*/  @!P0 NANOSLEEP.SYNCS 0x989680 ;  /* 0x009896800000895d */ /* 0x004fea0003900000 */
[----:B------:R-:W2:Y:S02]  /*9d00*/  @!P0 SYNCS.PHASECHK.TRANS64 P0, [R0+URZ], R3 ;  /* 0x00000003000085a7 */ /* 0x000ea400080010ff */
[----:B--2---:R-:W-:Y:S05]  /*9d10*/  @!P0 BRA `(.L_x_157) ;  /* 0xfffffffc00f08947 */ /* 0x004fea000383ffff */
[----:B------:R-:W-:Y:S05]  /*9d20*/  BRA `(.L_x_158) ;  /* 0xffffff8800ec7947 */ /* 0x000fea000383ffff */
.L_x_48:
[----:B-1----:R1:W2:Y:S02]  /*9d30*/  SYNCS.PHASECHK.TRANS64.TRYWAIT P0, [R0+URZ+0xf0], R4 ;  /* 0x0000f004000075a7 */ /* 0x0022a400080011ff */
[----:B--2---:R-:W-:Y:S05]  /*9d40*/  @!P0 NANOSLEEP.SYNCS 0x989680 ;  /* 0x009896800000895d */ /* 0x004fea0003900000 */
[----:B------:R-:W2:Y:S02]  /*9d50*/  @!P0 SYNCS.PHASECHK.TRANS64 P0, [R0+URZ+0xf0], R4 ;  /* 0x0000f004000085a7 */ /* 0x000ea400080010ff */
[----:B--2---:R-:W-:Y:S05]  /*9d60*/  @!P0 BRA `(.L_x_48) ;  /* 0xfffffffc00f08947 */ /* 0x004fea000383ffff */
[----:B------:R-:W-:Y:S05]  /*9d70*/  BRA `(.L_x_159) ;  /* 0xffffff8c004c7947 */ /* 0x000fea000383ffff */
.L_x_49:
[----:B------:R-:W-:-:S07]  /*9d80*/  MOV R0, UR5 ;  /* 0x0000000500007c02 */ /* 0x000fce0008000f00 */
.L_x_160:
[----:B-1----:R1:W2:Y:S02]  /*9d90*/  SYNCS.PHASECHK.TRANS64.TRYWAIT P0, [R0+URZ+0xa0], R5 ;  /* 0x0000a005000075a7 */ /* 0x0022a400080011ff */
[----:B--2---:R-:W-:Y:S05]  /*9da0*/  @!P0 NANOSLEEP.SYNCS 0x989680 ;  /* 0x009896800000895d */ /* 0x004fea0003900000 */
[----:B------:R-:W2:Y:S02]  /*9db0*/  @!P0 SYNCS.PHASECHK.TRANS64 P0, [R0+URZ+0xa0], R5 ;  /* 0x0000a005000085a7 */ /* 0x000ea400080010ff */
[----:B--2---:R-:W-:Y:S05]  /*9dc0*/  @!P0 BRA `(.L_x_160) ;  /* 0xfffffffc00f08947 */ /* 0x004fea000383ffff */
[----:B------:R-:W-:Y:S05]  /*9dd0*/  BRA `(.L_x_161) ;  /* 0xffffff8c005c7947 */ /* 0x000fea000383ffff */
.L_x_50:
[----:B-1----:R1:W2:Y:S02]  /*9de0*/  SYNCS.PHASECHK.TRANS64.TRYWAIT P1, [R0+URZ+0x90], R4 ;  /* 0x00009004000075a7 */ /* 0x0022a400080211ff */
[----:B--2---:R-:W-:Y:S05]  /*9df0*/  @!P1 NANOSLEEP.SYNCS 0x989680 ;  /* 0x009896800000995d */ /* 0x004fea0003900000 */
[----:B------:R-:W2:Y:S02]  /*9e00*/  @!P1 SYNCS.PHASECHK.TRANS64 P1, [R0+URZ+0x90], R4 ;  /* 0x00009004000095a7 */ /* 0x000ea400080210ff */
[----:B--2---:R-:W-:Y:S05]  /*9e10*/  @!P1 BRA `(.L_x_50) ;  /* 0xfffffffc00f09947 */ /* 0x004fea000383ffff */
[----:B------:R-:W-:Y:S05]  /*9e20*/  BRA `(.L_x_162) ;  /* 0xffffff8c008c7947 */ /* 0x000fea000383ffff */
.L_x_53:
[----:B------:R-:W-:-:S07]  /*9e30*/  MOV R0, UR5 ;  /* 0x0000000500007c02 */ /* 0x000fce0008000f00 */
.L_x_163:
[----:B-1----:R1:W2:Y:S02]  /*9e40*/  SYNCS.PHASECHK.TRANS64.TRYWAIT P0, [R0+URZ+0xa0], R2 ;  /* 0x0000a002000075a7 */ /* 0x0022a400080011ff */
[----:B--2---:R-:W-:Y:S05]  /*9e50*/  @!P0 NANOSLEEP.SYNCS 0x989680 ;  /* 0x009896800000895d */ /* 0x004fea0003900000 */
[----:B------:R-:W2:Y:S02]  /*9e60*/  @!P0 SYNCS.PHASECHK.TRANS64 P0, [R0+URZ+0xa0], R2 ;  /* 0x0000a002000085a7 */ /* 0x000ea400080010ff */
[----:B--2---:R-:W-:Y:S05]  /*9e70*/  @!P0 BRA `(.L_x_163) ;  /* 0xfffffffc00f08947 */ /* 0x004fea000383ffff */
[----:B------:R-:W-:Y:S05]  /*9e80*/  BRA `(.L_x_52) ;  /* 0xffffff8c00e07947 */ /* 0x000fea000383ffff */
.L_x_62:
[----:B-1----:R-:W-:-:S04]  /*9e90*/  MOV R4, UR6 ;  /* 0x0000000600047c02 */ /* 0x002fc80008000f00 */
[----:B------:R1:W2:Y:S03]  /*9ea0*/  SYNCS.PHASECHK.TRANS64.TRYWAIT P0, [R4+URZ+0x8], R5 ;  /* 0x00000805040075a7 */ /* 0x0002a600080011ff */
[----:B--2---:R-:W-:Y:S05]  /*9eb0*/  @!P0 NANOSLEEP.SYNCS 0x989680 ;  /* 0x009896800000895d */ /* 0x004fea0003900000 */
[----:B------:R-:W2:Y:S02]  /*9ec0*/  @!P0 SYNCS.PHASECHK.TRANS64 P0, [R4+URZ+0x8], R5 ;  /* 0x00000805040085a7 */ /* 0x000ea400080010ff */
[----:B--2---:R-:W-:Y:S05]  /*9ed0*/  @!P0 BRA `(.L_x_62) ;  /* 0xfffffffc00ec8947 */ /* 0x004fea000383ffff */
[----:B------:R-:W-:Y:S05]  /*9ee0*/  BRA `(.L_x_61) ;  /* 0xffffff9000947947 */ /* 0x000fea000383ffff */
.L_x_64:
[----:B------:R-:W-:Y:S01]  /*9ef0*/  BSSY B0, `(.L_x_164) ;  /* 0x0000006000007945 */ /* 0x000fe20003800000 */
[----:B------:R-:W-:-:S07]  /*9f00*/  MOV R15, 0xffffffff ;  /* 0xffffffff000f7802 */ /* 0x000fce0000000f00 */
[----:B-1---5:R-:W-:Y:S05]  /*9f10*/  WARPSYNC.COLLECTIVE R15, `(.L_x_165) ;  /* 0x000000000f0c7348 */ /* 0x022fea0003c00000 */
[----:B------:R-:W-:Y:S02]  /*9f20*/  ELECT P6, UR79, PT ;  /* 0x00000000004f782f */ /* 0x000fe400038c0000 */
[----:B------:R-:W-:Y:S01]  /*9f30*/  MOV R14, UR79 ;  /* 0x0000004f000e7c02 */ /* 0x000fe20008000f00 */
[----:B-1---5:R-:W-:Y:S10]  /*9f40*/  ENDCOLLECTIVE ;  /* 0x000000000000791b */ /* 0x022ff40003800000 */
.L_x_165:
[----:B------:R-:W-:Y:S05]  /*9f50*/  BSYNC B0 ;  /* 0x0000000000007941 */ /* 0x000fea0003800000 */
.L_x_164:
[----:B------:R-:W-:Y:S05]  /*9f60*/  BRA `(.L_x_166) ;  /* 0xffffff9000c47947 */ /* 0x000fea000383ffff */
.L_x_66:
[----:B-1----:R-:W-:-:S04]  /*9f70*/  MOV R2, UR6 ;  /* 0x0000000600027c02 */ /* 0x002fc80008000f00 */
[----:B------:R1:W2:Y:S03]  /*9f80*/  SYNCS.PHASECHK.TRANS64.TRYWAIT P0, [R2+URZ+0x8], R3 ;  /* 0x00000803020075a7 */ /* 0x0002a600080011ff */
[----:B--2---:R-:W-:Y:S05]  /*9f90*/  @!P0 NANOSLEEP.SYNCS 0x989680 ;  /* 0x009896800000895d */ /* 0x004fea0003900000 */
[----:B------:R-:W2:Y:S02]  /*9fa0*/  @!P0 SYNCS.PHASECHK.TRANS64 P0, [R2+URZ+0x8], R3 ;  /* 0x00000803020085a7 */ /* 0x000ea400080010ff */
[----:B--2---:R-:W-:Y:S05]  /*9fb0*/  @!P0 BRA `(.L_x_66) ;  /* 0xfffffffc00ec8947 */ /* 0x004fea000383ffff */
[----:B------:R-:W-:Y:S05]  /*9fc0*/  BRA `(.L_x_65) ;  /* 0xffffff9000c87947 */ /* 0x000fea000383ffff */
.L_x_67:
[----:B-1----:R1:W2:Y:S02]  /*9fd0*/  SYNCS.PHASECHK.TRANS64.TRYWAIT P0, [R0+URZ+0x90], R4 ;  /* 0x00009004000075a7 */ /* 0x0022a400080011ff */
[----:B--2---:R-:W-:Y:S05]  /*9fe0*/  @!P0 NANOSLEEP.SYNCS 0x989680 ;  /* 0x009896800000895d */ /* 0x004fea0003900000 */
[----:B------:R-:W2:Y:S02]  /*9ff0*/  @!P0 SYNCS.PHASECHK.TRANS64 P0, [R0+URZ+0x90], R4 ;  /* 0x00009004000085a7 */ /* 0x000ea400080010ff */
[----:B--2---:R-:W-:Y:S05]  /*a000*/  @!P0 BRA `(.L_x_67) ;  /* 0xfffffffc00f08947 */ /* 0x004fea000383ffff */
[----:B------:R-:W-:Y:S05]  /*a010*/  BRA `(.L_x_167) ;  /* 0xffffff9400d47947 */ /* 0x000fea000383ffff */
.L_x_69:
[----:B------:R-:W-:-:S07]  /*a020*/  MOV R0, UR8 ;  /* 0x0000000800007c02 */ /* 0x000fce0008000f00 */
.L_x_168:
[----:B-1----:R1:W2:Y:S02]  /*a030*/  SYNCS.PHASECHK.TRANS64.TRYWAIT P0, [R0+URZ+0xd0], R4 ;  /* 0x0000d004000075a7 */ /* 0x0022a400080011ff */
[----:B--2---:R-:W-:Y:S05]  /*a040*/  @!P0 NANOSLEEP.SYNCS 0x989680 ;  /* 0x009896800000895d */ /* 0x004fea0003900000 */
[----:B------:R-:W2:Y:S02]  /*a050*/  @!P0 SYNCS.PHASECHK.TRANS64 P0, [R0+URZ+0xd0], R4 ;  /* 0x0000d004000085a7 */ /* 0x000ea400080010ff */
[----:B--2---:R-:W-:Y:S05]  /*a060*/  @!P0 BRA `(.L_x_168) ;  /* 0xfffffffc00f08947 */ /* 0x004fea000383ffff */
[----:B------:R-:W-:Y:S05]  /*a070*/  BRA `(.L_x_169) ;  /* 0xffffff9800207947 */ /* 0x000fea000383ffff */
.L_x_72:
[----:B------:R-:W-:Y:S07]  /*a080*/  MOV R0, UR14 ;  /* 0x0000000e00007c02 */ /* 0x000fee0008000f00 */
.L_x_170:
[----:B-1----:R1:W2:Y:S02]  /*a090*/  SYNCS.PHASECHK.TRANS64.TRYWAIT P0, [R0+URZ], R4 ;  /* 0x00000004000075a7 */ /* 0x0022a400080011ff */
[----:B--2---:R-:W-:Y:S05]  /*a0a0*/  @!P0 NANOSLEEP.SYNCS 0x989680 ;  /* 0x009896800000895d */ /* 0x004fea0003900000 */
[----:B------:R-:W2:Y:S02]  /*a0b0*/  @!P0 SYNCS.PHASECHK.TRANS64 P0, [R0+URZ], R4 ;  /* 0x00000004000085a7 */ /* 0x000ea400080010ff */
[----:B--2---:R-:W-:Y:S05]  /*a0c0*/  @!P0 BRA `(.L_x_170) ;  /* 0xfffffffc00f08947 */ /* 0x004fea000383ffff */
[----:B------:R-:W-:Y:S05]  /*a0d0*/  BRA `(.L_x_71) ;  /* 0xffffff9800347947 */ /* 0x000fea000383ffff */
.L_x_76:
[----:B-1----:R-:W-:-:S07]  /*a0e0*/  MOV R0, UR8 ;  /* 0x0000000800007c02 */ /* 0x002fce0008000f00 */
.L_x_171:
[----:B-1----:R1:W2:Y:S02]  /*a0f0*/  SYNCS.PHASECHK.TRANS64.TRYWAIT P0, [R0+URZ], R2 ;  /* 0x00000002000075a7 */ /* 0x0022a400080011ff */
[----:B--2---:R-:W-:Y:S05]  /*a100*/  @!P0 NANOSLEEP.SYNCS 0x989680 ;  /* 0x009896800000895d */ /* 0x004fea0003900000 */
[----:B------:R-:W2:Y:S02]  /*a110*/  @!P0 SYNCS.PHASECHK.TRANS64 P0, [R0+URZ], R2 ;  /* 0x00000002000085a7 */ /* 0x000ea400080010ff */
[----:B--2---:R-:W-:Y:S05]  /*a120*/  @!P0 BRA `(.L_x_171) ;  /* 0xfffffffc00f08947 */ /* 0x004fea000383ffff */
[----:B------:R-:W-:Y:S05]  /*a130*/  BRA `(.L_x_172) ;  /* 0xffffff9c00787947 */ /* 0x000fea000383ffff */
.L_x_77:
[----:B------:R-:W-:-:S07]  /*a140*/  MOV R0, UR8 ;  /* 0x0000000800007c02 */ /* 0x000fce0008000f00 */
.L_x_173:
[----:B-1----:R1:W2:Y:S02]  /*a150*/  SYNCS.PHASECHK.TRANS64.TRYWAIT P0, [R0+URZ], R3 ;  /* 0x00000003000075a7 */ /* 0x0022a400080011ff */
[----:B--2---:R-:W-:Y:S05]  /*a160*/  @!P0 NANOSLEEP.SYNCS 0x989680 ;  /* 0x009896800000895d */ /* 0x004fea0003900000 */
[----:B------:R-:W2:Y:S02]  /*a170*/  @!P0 SYNCS.PHASECHK.TRANS64 P0, [R0+URZ], R3 ;  /* 0x00000003000085a7 */ /* 0x000ea400080010ff */
[----:B--2---:R-:W-:Y:S05]  /*a180*/  @!P0 BRA `(.L_x_173) ;  /* 0xfffffffc00f08947 */ /* 0x004fea000383ffff */
[----:B------:R-:W-:Y:S05]  /*a190*/  BRA `(.L_x_174) ;  /* 0xffffff9c00847947 */ /* 0x000fea000383ffff */
.L_x_78:
[----:B------:R-:W-:-:S07]  /*a1a0*/  MOV R0, UR8 ;  /* 0x0000000800007c02 */ /* 0x000fce0008000f00 */
.L_x_175:
[----:B-1----:R1:W2:Y:S02]  /*a1b0*/  SYNCS.PHASECHK.TRANS64.TRYWAIT P0, [R0+URZ], R3 ;  /* 0x00000003000075a7 */ /* 0x0022a400080011ff */
[----:B--2---:R-:W-:Y:S05]  /*a1c0*/  @!P0 NANOSLEEP.SYNCS 0x989680 ;  /* 0x009896800000895d */ /* 0x004fea0003900000 */
[----:B------:R-:W2:Y:S02]  /*a1d0*/  @!P0 SYNCS.PHASECHK.TRANS64 P0, [R0+URZ], R3 ;  /* 0x00000003000085a7 */ /* 0x000ea400080010ff */
[----:B--2---:R-:W-:Y:S05]  /*a1e0*/  @!P0 BRA `(.L_x_175) ;  /* 0xfffffffc00f08947 */ /* 0x004fea000383ffff */
[----:B------:R-:W-:Y:S05]  /*a1f0*/  BRA `(.L_x_176) ;  /* 0xffffff9c00907947 */ /* 0x000fea000383ffff */
.L_x_81:
[----:B------:R-:W-:-:S07]  /*a200*/  MOV R0, UR7 ;  /* 0x0000000700007c02 */ /* 0x000fce0008000f00 */
.L_x_177:
[----:B-1----:R1:W2:Y:S02]  /*a210*/  SYNCS.PHASECHK.TRANS64.TRYWAIT P1, [R0+URZ+0x110], R2 ;  /* 0x00011002000075a7 */ /* 0x0022a400080211ff */
[----:B--2---:R-:W-:Y:S05]  /*a220*/  @!P1 NANOSLEEP.SYNCS 0x989680 ;  /* 0x009896800000995d */ /* 0x004fea0003900000 */
[----:B------:R-:W2:Y:S02]  /*a230*/  @!P1 SYNCS.PHASECHK.TRANS64 P1, [R0+URZ+0x110], R2 ;  /* 0x00011002000095a7 */ /* 0x000ea400080210ff */
[----:B--2---:R-:W-:Y:S05]  /*a240*/  @!P1 BRA `(.L_x_177) ;  /* 0xfffffffc00f09947 */ /* 0x004fea000383ffff */
[----:B------:R-:W-:Y:S05]  /*a250*/  BRA `(.L_x_178) ;  /* 0xffffff9c00dc7947 */ /* 0x000fea000383ffff */
.L_x_86:
[----:B--2---:R2:W4:Y:S02]  /*a260*/  SYNCS.PHASECHK.TRANS64.TRYWAIT P0, [R0+URZ+0x90], R2 ;  /* 0x00009002000075a7 */ /* 0x00452400080011ff */
[----:B----4-:R-:W-:Y:S05]  /*a270*/  @!P0 NANOSLEEP.SYNCS 0x989680 ;  /* 0x009896800000895d */ /* 0x010fea0003900000 */
[----:B------:R-:W4:Y:S02]  /*a280*/  @!P0 SYNCS.PHASECHK.TRANS64 P0, [R0+URZ+0x90], R2 ;  /* 0x00009002000085a7 */ /* 0x000f2400080010ff */
[----:B----4-:R-:W-:Y:S05]  /*a290*/  @!P0 BRA `(.L_x_86) ;  /* 0xfffffffc00f08947 */ /* 0x010fea000383ffff */
[----:B------:R-:W-:Y:S05]  /*a2a0*/  BRA `(.L_x_179) ;  /* 0xffffffa000f07947 */ /* 0x000fea000383ffff */
.L_x_89:
[----:B------:R-:W-:Y:S07]  /*a2b0*/  MOV R0, UR7 ;  /* 0x0000000700007c02 */ /* 0x000fee0008000f00 */
.L_x_180:
[----:B--2---:R2:W4:Y:S02]  /*a2c0*/  SYNCS.PHASECHK.TRANS64.TRYWAIT P0, [R0+URZ+0x88], R2 ;  /* 0x00008802000075a7 */ /* 0x00452400080011ff */
[----:B----4-:R-:W-:Y:S05]  /*a2d0*/  @!P0 NANOSLEEP.SYNCS 0x989680 ;  /* 0x009896800000895d */ /* 0x010fea0003900000 */
[----:B------:R-:W4:Y:S02]  /*a2e0*/  @!P0 SYNCS.PHASECHK.TRANS64 P0, [R0+URZ+0x88], R2 ;  /* 0x00008802000085a7 */ /* 0x000f2400080010ff */
[----:B----4-:R-:W-:Y:S05]  /*a2f0*/  @!P0 BRA `(.L_x_180) ;  /* 0xfffffffc00f08947 */ /* 0x010fea000383ffff */
[----:B------:R-:W-:Y:S05]  /*a300*/  BRA `(.L_x_88) ;  /* 0xffffffa400d07947 */ /* 0x000fea000383ffff */
.L_x_92:
[----:B------:R-:W-:Y:S07]  /*a310*/  MOV R0, UR7 ;  /* 0x0000000700007c02 */ /* 0x000fee0008000f00 */
.L_x_181:
[----:B-1----:R1:W2:Y:S02]  /*a320*/  SYNCS.PHASECHK.TRANS64.TRYWAIT P0, [R0+URZ+0x60], R14 ;  /* 0x0000600e000075a7 */ /* 0x0022a400080011ff */
[----:B--2---:R-:W-:Y:S05]  /*a330*/  @!P0 NANOSLEEP.SYNCS 0x989680 ;  /* 0x009896800000895d */ /* 0x004fea0003900000 */
[----:B------:R-:W2:Y:S02]  /*a340*/  @!P0 SYNCS.PHASECHK.TRANS64 P0, [R0+URZ+0x60], R14 ;  /* 0x0000600e000085a7 */ /* 0x000ea400080010ff */
[----:B--2---:R-:W-:Y:S05]  /*a350*/  @!P0 BRA `(.L_x_181) ;  /* 0xfffffffc00f08947 */ /* 0x004fea000383ffff */
[----:B------:R-:W-:Y:S05]  /*a360*/  BRA `(.L_x_182) ;  /* 0xffffffa800487947 */ /* 0x000fea000383ffff */
.L_x_93:
[----:B------:R-:W-:Y:S07]  /*a370*/  MOV R0, UR7 ;  /* 0x0000000700007c02 */ /* 0x000fee0008000f00 */
.L_x_183:
[----:B-1----:R1:W2:Y:S02]  /*a380*/  SYNCS.PHASECHK.TRANS64.TRYWAIT P0, [R0+URZ+0x68], R14 ;  /* 0x0000680e000075a7 */ /* 0x0022a400080011ff */
[----:B--2---:R-:W-:Y:S05]  /*a390*/  @!P0 NANOSLEEP.SYNCS 0x989680 ;  /* 0x009896800000895d */ /* 0x004fea0003900000 */
[----:B------:R-:W2:Y:S02]  /*a3a0*/  @!P0 SYNCS.PHASECHK.TRANS64 P0, [R0+URZ+0x68], R14 ;  /* 0x0000680e000085a7 */ /* 0x000ea400080010ff */
[----:B--2---:R-:W-:Y:S05]  /*a3b0*/  @!P0 BRA `(.L_x_183) ;  /* 0xfffffffc00f08947 */ /* 0x004fea000383ffff */
[----:B------:R-:W-:Y:S05]  /*a3c0*/  BRA `(.L_x_184) ;  /* 0xffffffa800a07947 */ /* 0x000fea000383ffff */
.L_x_94:
[----:B------:R-:W-:Y:S07]  /*a3d0*/  MOV R0, UR7 ;  /* 0x0000000700007c02 */ /* 0x000fee0008000f00 */
.L_x_185:
[----:B-1----:R1:W2:Y:S02]  /*a3e0*/  SYNCS.PHASECHK.TRANS64.TRYWAIT P0, [R0+URZ+0x70], R14 ;  /* 0x0000700e000075a7 */ /* 0x0022a400080011ff */
[----:B--2---:R-:W-:Y:S05]  /*a3f0*/  @!P0 NANOSLEEP.SYNCS 0x989680 ;  /* 0x009896800000895d */ /* 0x004fea0003900000 */
[----:B------:R-:W2:Y:S02]  /*a400*/  @!P0 SYNCS.PHASECHK.TRANS64 P0, [R0+URZ+0x70], R14 ;  /* 0x0000700e000085a7 */ /* 0x000ea400080010ff */
[----:B--2---:R-:W-:Y:S05]  /*a410*/  @!P0 BRA `(.L_x_185) ;  /* 0xfffffffc00f08947 */ /* 0x004fea000383ffff */
[----:B------:R-:W-:Y:S05]  /*a420*/  BRA `(.L_x_186) ;  /* 0xffffffa800fc7947 */ /* 0x000fea000383ffff */
.L_x_95:
[----:B------:R-:W-:Y:S07]  /*a430*/  MOV R0, UR7 ;  /* 0x0000000700007c02 */ /* 0x000fee0008000f00 */
.L_x_187:
[----:B-1----:R1:W2:Y:S02]  /*a440*/  SYNCS.PHASECHK.TRANS64.TRYWAIT P0, [R0+URZ+0x78], R14 ;  /* 0x0000780e000075a7 */ /* 0x0022a400080011ff */
[----:B--2---:R-:W-:Y:S05]  /*a450*/  @!P0 NANOSLEEP.SYNCS 0x989680 ;  /* 0x009896800000895d */ /* 0x004fea0003900000 */
[----:B------:R-:W2:Y:S02]  /*a460*/  @!P0 SYNCS.PHASECHK.TRANS64 P0, [R0+URZ+0x78], R14 ;  /* 0x0000780e000085a7 */ /* 0x000ea400080010ff */
[----:B--2---:R-:W-:Y:S05]  /*a470*/  @!P0 BRA `(.L_x_187) ;  /* 0xfffffffc00f08947 */ /* 0x004fea000383ffff */
[----:B------:R-:W-:Y:S05]  /*a480*/  BRA `(.L_x_188) ;  /* 0xffffffac009c7947 */ /* 0x000fea000383ffff */
.L_x_97:
[----:B------:R-:W-:-:S07]  /*a490*/  MOV R0, UR7 ;  /* 0x0000000700007c02 */ /* 0x000fce0008000f00 */
.L_x_189:
[----:B-1----:R1:W4:Y:S02]  /*a4a0*/  SYNCS.PHASECHK.TRANS64.TRYWAIT P0, [R0+URZ+0x60], R2 ;  /* 0x00006002000075a7 */ /* 0x00232400080011ff */
[----:B----4-:R-:W-:Y:S05]  /*a4b0*/  @!P0 NANOSLEEP.SYNCS 0x989680 ;  /* 0x009896800000895d */ /* 0x010fea0003900000 */
[----:B------:R-:W4:Y:S02]  /*a4c0*/  @!P0 SYNCS.PHASECHK.TRANS64 P0, [R0+URZ+0x60], R2 ;  /* 0x00006002000085a7 */ /* 0x000f2400080010ff */
[----:B----4-:R-:W-:Y:S05]  /*a4d0*/  @!P0 BRA `(.L_x_189) ;  /* 0xfffffffc00f08947 */ /* 0x010fea000383ffff */
[----:B------:R-:W-:Y:S05]  /*a4e0*/  BRA `(.L_x_190) ;  /* 0xffffffb000247947 */ /* 0x000fea000383ffff */
.L_x_98:
[----:B-1----:R-:W-:-:S07]  /*a4f0*/  MOV R0, UR7 ;  /* 0x0000000700007c02 */ /* 0x002fce0008000f00 */
.L_x_191:
[----:B-1----:R1:W4:Y:S02]  /*a500*/  SYNCS.PHASECHK.TRANS64.TRYWAIT P0, [R0+URZ+0x68], R2 ;  /* 0x00006802000075a7 */ /* 0x00232400080011ff */
[----:B----4-:R-:W-:Y:S05]  /*a510*/  @!P0 NANOSLEEP.SYNCS 0x989680 ;  /* 0x009896800000895d */ /* 0x010fea0003900000 */
[----:B------:R-:W4:Y:S02]  /*a520*/  @!P0 SYNCS.PHASECHK.TRANS64 P0, [R0+URZ+0x68], R2 ;  /* 0x00006802000085a7 */ /* 0x000f2400080010ff */
[----:B----4-:R-:W-:Y:S05]  /*a530*/  @!P0 BRA `(.L_x_191) ;  /* 0xfffffffc00f08947 */ /* 0x010fea000383ffff */
[----:B------:R-:W-:Y:S05]  /*a540*/  BRA `(.L_x_192) ;  /* 0xffffffb000147947 */ /* 0x000fea000383ffff */
.L_x_99:
[----:B-1----:R-:W-:-:S07]  /*a550*/  MOV R0, UR7 ;  /* 0x0000000700007c02 */ /* 0x002fce0008000f00 */
.L_x_193:
[----:B-1----:R1:W4:Y:S02]  /*a560*/  SYNCS.PHASECHK.TRANS64.TRYWAIT P0, [R0+URZ+0x70], R2 ;  /* 0x00007002000075a7 */ /* 0x00232400080011ff */
[----:B----4-:R-:W-:Y:S05]  /*a570*/  @!P0 NANOSLEEP.SYNCS 0x989680 ;  /* 0x009896800000895d */ /* 0x010fea0003900000 */
[----:B------:R-:W4:Y:S02]  /*a580*/  @!P0 SYNCS.PHASECHK.TRANS64 P0, [R0+URZ+0x70], R2 ;  /* 0x00007002000085a7 */ /* 0x000f2400080010ff */
[----:B----4-:R-:W-:Y:S05]  /*a590*/  @!P0 BRA `(.L_x_193) ;  /* 0xfffffffc00f08947 */ /* 0x010fea000383ffff */
[----:B------:R-:W-:Y:S05]  /*a5a0*/  BRA `(.L_x_194) ;  /* 0xffffffb000047947 */ /* 0x000fea000383ffff */
.L_x_101:
[----:B--2---:R2:W3:Y:S02]  /*a5b0*/  SYNCS.PHASECHK.TRANS64.TRYWAIT P0, [R0+URZ+0x90], R2 ;  /* 0x00009002000075a7 */ /* 0x0044e400080011ff */
[----:B---3--:R-:W-:Y:S05]  /*a5c0*/  @!P0 NANOSLEEP.SYNCS 0x989680 ;  /* 0x009896800000895d */ /* 0x008fea0003900000 */
[----:B------:R-:W3:Y:S02]  /*a5d0*/  @!P0 SYNCS.PHASECHK.TRANS64 P0, [R0+URZ+0x90], R2 ;  /* 0x00009002000085a7 */ /* 0x000ee400080010ff */
[----:B---3--:R-:W-:Y:S05]  /*a5e0*/  @!P0 BRA `(.L_x_101) ;  /* 0xfffffffc00f08947 */ /* 0x008fea000383ffff */
[----:B------:R-:W-:Y:S05]  /*a5f0*/  BRA `(.L_x_195) ;  /* 0xffffffb000e07947 */ /* 0x000fea000383ffff */
.L_x_112:
[----:B-1----:R-:W-:Y:S04]  /*a600*/  MOV R2, UR48 ;  /* 0x0000003000027c02 */ /* 0x002fe80008000f00 */
[----:B------:R1:W3:Y:S03]  /*a610*/  SYNCS.PHASECHK.TRANS64.TRYWAIT P1, [R2+URZ+0x40], R3 ;  /* 0x00004003020075a7 */ /* 0x0002e600080211ff */
[----:B---3--:R-:W-:Y:S05]  /*a620*/  @!P1 NANOSLEEP.SYNCS 0x989680 ;  /* 0x009896800000995d */ /* 0x008fea0003900000 */
[----:B------:R-:W3:Y:S02]  /*a630*/  @!P1 SYNCS.PHASECHK.TRANS64 P1, [R2+URZ+0x40], R3 ;  /* 0x00004003020095a7 */ /* 0x000ee400080210ff */
[----:B---3--:R-:W-:Y:S05]  /*a640*/  @!P1 BRA `(.L_x_112) ;  /* 0xfffffffc00ec9947 */ /* 0x008fea000383ffff */
[----:B------:R-:W-:Y:S05]  /*a650*/  BRA `(.L_x_111) ;  /* 0xffffffbc00ec7947 */ /* 0x000fea000383ffff */
.L_x_114:
[----:B-1----:R1:W4:Y:S02]  /*a660*/  SYNCS.PHASECHK.TRANS64.TRYWAIT P0, [R112+URZ+0xb0], R0 ;  /* 0x0000b000700075a7 */ /* 0x00232400080011ff */
[----:B----4-:R-:W-:Y:S05]  /*a670*/  @!P0 NANOSLEEP.SYNCS 0x989680 ;  /* 0x009896800000895d */ /* 0x010fea0003900000 */
[----:B------:R-:W4:Y:S02]  /*a680*/  @!P0 SYNCS.PHASECHK.TRANS64 P0, [R112+URZ+0xb0], R0 ;  /* 0x0000b000700085a7 */ /* 0x000f2400080010ff */
[----:B----4-:R-:W-:Y:S05]  /*a690*/  @!P0 BRA `(.L_x_114) ;  /* 0xfffffffc00f08947 */ /* 0x010fea000383ffff */
[----:B------:R-:W-:Y:S05]  /*a6a0*/  BRA `(.L_x_113) ;  /* 0xffffffc000147947 */ /* 0x000fea000383ffff */
.L_x_123:
[----:B--2---:R2:W4:Y:S02]  /*a6b0*/  SYNCS.PHASECHK.TRANS64.TRYWAIT P0, [R2+URZ+0x40], R0 ;  /* 0x00004000020075a7 */ /* 0x00452400080011ff */
[----:B----4-:R-:W-:Y:S05]  /*a6c0*/  @!P0 NANOSLEEP.SYNCS 0x989680 ;  /* 0x009896800000895d */ /* 0x010fea0003900000 */
[----:B------:R-:W4:Y:S02]  /*a6d0*/  @!P0 SYNCS.PHASECHK.TRANS64 P0, [R2+URZ+0x40], R0 ;  /* 0x00004000020085a7 */ /* 0x000f2400080010ff */
[----:B----4-:R-:W-:Y:S05]  /*a6e0*/  @!P0 BRA `(.L_x_123) ;  /* 0xfffffffc00f08947 */ /* 0x010fea000383ffff */
[----:B------:R-:W-:Y:S05]  /*a6f0*/  BRA `(.L_x_122) ;  /* 0xffffffcc00007947 */ /* 0x000fea000383ffff */
.L_x_131:
[----:B--2---:R2:W4:Y:S02]  /*a700*/  SYNCS.PHASECHK.TRANS64.TRYWAIT P0, [R0+URZ+0x40], R6 ;  /* 0x00004006000075a7 */ /* 0x00452400080011ff */
[----:B----4-:R-:W-:Y:S05]  /*a710*/  @!P0 NANOSLEEP.SYNCS 0x989680 ;  /* 0x009896800000895d */ /* 0x010fea0003900000 */
[----:B------:R-:W4:Y:S02]  /*a720*/  @!P0 SYNCS.PHASECHK.TRANS64 P0, [R0+URZ+0x40], R6 ;  /* 0x00004006000085a7 */ /* 0x000f2400080010ff */
[----:B----4-:R-:W-:Y:S05]  /*a730*/  @!P0 BRA `(.L_x_131) ;  /* 0xfffffffc00f08947 */ /* 0x010fea000383ffff */
[----:B------:R-:W-:Y:S05]  /*a740*/  BRA `(.L_x_130) ;  /* 0xffffffd800147947 */ /* 0x000fea000383ffff */
.L_x_139:
[----:B--2---:R2:W4:Y:S02]  /*a750*/  SYNCS.PHASECHK.TRANS64.TRYWAIT P0, [R0+URZ+0x40], R5 ;  /* 0x00004005000075a7 */ /* 0x00452400080011ff */
[----:B----4-:R-:W-:Y:S05]  /*a760*/  @!P0 NANOSLEEP.SYNCS 0x989680 ;  /* 0x009896800000895d */ /* 0x010fea0003900000 */
[----:B------:R-:W4:Y:S02]  /*a770*/  @!P0 SYNCS.PHASECHK.TRANS64 P0, [R0+URZ+0x40], R5 ;  /* 0x00004005000085a7 */ /* 0x000f2400080010ff */
[----:B----4-:R-:W-:Y:S05]  /*a780*/  @!P0 BRA `(.L_x_139) ;  /* 0xfffffffc00f08947 */ /* 0x010fea000383ffff */
[----:B------:R-:W-:Y:S05]  /*a790*/  BRA `(.L_x_138) ;  /* 0xffffffe400287947 */ /* 0x000fea000383ffff */
        .weak           $__internal_0_$__cuda_sm10x_tcgen05_guardrail_trap_col_being_dealloced_not_returned_by_alloc
        .type           $__internal_0_$__cuda_sm10x_tcgen05_guardrail_trap_col_being_dealloced_not_returned_by_alloc,@function
        .size           $__internal_0_$__cuda_sm10x_tcgen05_guardrail_trap_col_being_dealloced_not_returned_by_alloc,($__internal_1_$__cuda_sm10x_tcgen05_guardrail_trap_phase_invalid_during_alloc - $__internal_0_$__cuda_sm10x_tcgen05_guardrail_trap_col_being_dealloced_not_returned_by_alloc)
$__internal_0_$__cuda_sm10x_tcgen05_guardrail_trap_col_being_dealloced_not_returned_by_alloc:
[----:B------:R-:W-:Y:S05]  /*a7a0*/  BPT.TRAP 0x1 ;  /* 0x000000040000795c */ /* 0x000fea0000300000 */
[----:B------:R-:W-:-:S04]  /*a7b0*/  HFMA2 R3, -RZ, RZ, 0, 0 ;  /* 0x00000000ff037431 */ /* 0x000fc800000001ff */
[----:B------:R-:W-:Y:S05]  /*a7c0*/  RET.REL.NODEC R2 `(_ZN7cutlass13device_kernelINS_4gemm6kernel13GemmUniversalIN4cute5tupleIJiiiiEEENS1_10collective13CollectiveMmaINS1_35MainloopSm100TmaUmmaWarpSpecializedILi4ELi2ELi4ENS5_IJNS4_1CILi2EEENSA_ILi1EEESC_EEEEENS5_IJNSA_ILi128EEENSA_ILi256EEESF_EEENS_6half_tENS5_IJlSC_lEEESI_SJ_NS4_8TiledMMAINS4_8MMA_AtomIJNS4_26SM100_MMA_F16BF16_2x1SM_SSISI_SI_fLi128ELi256ELNS4_4UMMA5MajorE0ELSO_0ELNSN_7ScaleInE0ELSP_0EEEEEENS4_6LayoutINS5_IJSC_SC_SC_EEENS5_IJNSA_ILi0EEESU_SU_EEEEENS5_IJNS4_10UnderscoreESX_SX_EEEEENS4_18SM100_TMA_2SM_LOADENS4_14ComposedLayoutINS4_7SwizzleILi3ELi4ELi3EEENS4_18smem_ptr_flag_bitsILi16EEENSS_INS5_IJNSA_ILi8EEENSA_ILi64EEEEEENS5_IJS17_SC_EEEEEEEvNS4_8identityES10_S1B_vS1C_EENS_8epilogue10collective18CollectiveEpilogueINS1E_23Sm100TmaWarpSpecializedILi4ELi2ELi32ELb1ELb0EEEJNS5_IJS17_SG_SF_EEENS5_IJNSS_IS17_SC_EENSS_INS5_IJNSA_ILi32EEESB_EEENS5_IJSC_SF_EEEEEEEESI_SJ_SI_SJ_NS1E_6fusion15FusionCallbacksIS1I_NS1Q_17LinearCombinationISI_fSI_fLNS_15FloatRoundStyleE2EEES1J_S1P_JEEENS4_5SM1004TMEM4LOAD26SM100_TMEM_LOAD_32dp32b32xENS4_13SM90_TMA_LOADENS11_INS12_ILi2ELi4ELi3EEES15_NSS_INS5_IJS16_S1L_EEENS5_IJS1L_SC_EEEEEEENS4_39AutoVectorizingCopyWithAssumedAlignmentILi128EEENS4_14SM90_TMA_STOREES25_S27_S27_EEEvvEEEEvNT_6ParamsE) ;  /* 0xffffff58020c7950 */ /* 0x000fea0003c3ffff */
        .weak           $__internal_1_$__cuda_sm10x_tcgen05_guardrail_trap_phase_invalid_during_alloc
        .type           $__internal_1_$__cuda_sm10x_tcgen05_guardrail_trap_phase_invalid_during_alloc,@function
        .size           $__internal_1_$__cuda_sm10x_tcgen05_guardrail_trap_phase_invalid_during_alloc,($__internal_2_$__cuda_sm10x_tcgen05_guardrail_trap_unallocated_columns_being_dealloced - $__internal_1_$__cuda_sm10x_tcgen05_guardrail_trap_phase_invalid_during_alloc)
$__internal_1_$__cuda_sm10x_tcgen05_guardrail_trap_phase_invalid_during_alloc:
[----:B------:R-:W-:Y:S05]  /*a7d0*/  BPT.TRAP 0x1 ;  /* 0x000000040000795c */ /* 0x000fea0000300000 */
[----:B------:R-:W-:-:S04]  /*a7e0*/  MOV R3, 0x0 ;  /* 0x0000000000037802 */ /* 0x000fc80000000f00 */
[----:B------:R-:W-:Y:S05]  /*a7f0*/  RET.REL.NODEC R2 `(_ZN7cutlass13device_kernelINS_4gemm6kernel13GemmUniversalIN4cute5tupleIJiiiiEEENS1_10collective13CollectiveMmaINS1_35MainloopSm100TmaUmmaWarpSpecializedILi4ELi2ELi4ENS5_IJNS4_1CILi2EEENSA_ILi1EEESC_EEEEENS5_IJNSA_ILi128EEENSA_ILi256EEESF_EEENS_6half_tENS5_IJlSC_lEEESI_SJ_NS4_8TiledMMAINS4_8MMA_AtomIJNS4_26SM100_MMA_F16BF16_2x1SM_SSISI_SI_fLi128ELi256ELNS4_4UMMA5MajorE0ELSO_0ELNSN_7ScaleInE0ELSP_0EEEEEENS4_6LayoutINS5_IJSC_SC_SC_EEENS5_IJNSA_ILi0EEESU_SU_EEEEENS5_IJNS4_10UnderscoreESX_SX_EEEEENS4_18SM100_TMA_2SM_LOADENS4_14ComposedLayoutINS4_7SwizzleILi3ELi4ELi3EEENS4_18smem_ptr_flag_bitsILi16EEENSS_INS5_IJNSA_ILi8EEENSA_ILi64EEEEEENS5_IJS17_SC_EEEEEEEvNS4_8identityES10_S1B_vS1C_EENS_8epilogue10collective18CollectiveEpilogueINS1E_23Sm100TmaWarpSpecializedILi4ELi2ELi32ELb1ELb0EEEJNS5_IJS17_SG_SF_EEENS5_IJNSS_IS17_SC_EENSS_INS5_IJNSA_ILi32EEESB_EEENS5_IJSC_SF_EEEEEEEESI_SJ_SI_SJ_NS1E_6fusion15FusionCallbacksIS1I_NS1Q_17LinearCombinationISI_fSI_fLNS_15FloatRoundStyleE2EEES1J_S1P_JEEENS4_5SM1004TMEM4LOAD26SM100_TMEM_LOAD_32dp32b32xENS4_13SM90_TMA_LOADENS11_INS12_ILi2ELi4ELi3EEES15_NSS_INS5_IJS16_S1L_EEENS5_IJS1L_SC_EEEEEEENS4_39AutoVectorizingCopyWithAssumedAlignmentILi128EEENS4_14SM90_TMA_STOREES25_S27_S27_EEEvvEEEEvNT_6ParamsE) ;  /* 0xffffff5802007950 */ /* 0x000fea0003c3ffff */
        .weak           $__internal_2_$__cuda_sm10x_tcgen05_guardrail_trap_unallocated_columns_being_dealloced
        .type           $__internal_2_$__cuda_sm10x_tcgen05_guardrail_trap_unallocated_columns_being_dealloced,@function
        .size           $__internal_2_$__cuda_sm10x_tcgen05_guardrail_trap_unallocated_columns_being_dealloced,(.L_x_197 - $__internal_2_$__cuda_sm10x_tcgen05_guardrail_trap_unallocated_columns_being_dealloced)
$__internal_2_$__cuda_sm10x_tcgen05_guardrail_trap_unallocated_columns_being_dealloced:
[----:B------:R-:W-:Y:S05]  /*a800*/  BPT.TRAP 0x1 ;  /* 0x000000040000795c */ /* 0x000fea0000300000 */
[----:B------:R-:W-:-:S04]  /*a810*/  HFMA2 R3, -RZ, RZ, 0, 0 ;  /* 0x00000000ff037431 */ /* 0x000fc800000001ff */
[----:B------:R-:W-:Y:S05]  /*a820*/  RET.REL.NODEC R2 `(_ZN7cutlass13device_kernelINS_4gemm6kernel13GemmUniversalIN4cute5tupleIJiiiiEEENS1_10collective13CollectiveMmaINS1_35MainloopSm100TmaUmmaWarpSpecializedILi4ELi2ELi4ENS5_IJNS4_1CILi2EEENSA_ILi1EEESC_EEEEENS5_IJNSA_ILi128EEENSA_ILi256EEESF_EEENS_6half_tENS5_IJlSC_lEEESI_SJ_NS4_8TiledMMAINS4_8MMA_AtomIJNS4_26SM100_MMA_F16BF16_2x1SM_SSISI_SI_fLi128ELi256ELNS4_4UMMA5MajorE0ELSO_0ELNSN_7ScaleInE0ELSP_0EEEEEENS4_6LayoutINS5_IJSC_SC_SC_EEENS5_IJNSA_ILi0EEESU_SU_EEEEENS5_IJNS4_10UnderscoreESX_SX_EEEEENS4_18SM100_TMA_2SM_LOADENS4_14ComposedLayoutINS4_7SwizzleILi3ELi4ELi3EEENS4_18smem_ptr_flag_bitsILi16EEENSS_INS5_IJNSA_ILi8EEENSA_ILi64EEEEEENS5_IJS17_SC_EEEEEEEvNS4_8identityES10_S1B_vS1C_EENS_8epilogue10collective18CollectiveEpilogueINS1E_23Sm100TmaWarpSpecializedILi4ELi2ELi32ELb1ELb0EEEJNS5_IJS17_SG_SF_EEENS5_IJNSS_IS17_SC_EENSS_INS5_IJNSA_ILi32EEESB_EEENS5_IJSC_SF_EEEEEEEESI_SJ_SI_SJ_NS1E_6fusion15FusionCallbacksIS1I_NS1Q_17LinearCombinationISI_fSI_fLNS_15FloatRoundStyleE2EEES1J_S1P_JEEENS4_5SM1004TMEM4LOAD26SM100_TMEM_LOAD_32dp32b32xENS4_13SM90_TMA_LOADENS11_INS12_ILi2ELi4ELi3EEES15_NSS_INS5_IJS16_S1L_EEENS5_IJS1L_SC_EEEEEEENS4_39AutoVectorizingCopyWithAssumedAlignmentILi128EEENS4_14SM90_TMA_STOREES25_S27_S27_EEEvvEEEEvNT_6ParamsE) ;  /* 0xffffff5402f47950 */ /* 0x000fea0003c3ffff */
.L_x_196:
[----:B------:R-:W-:-:S00]  /*a830*/  BRA `(.L_x_196) ;  /* 0xfffffffc00fc7947 */ /* 0x000fc0000383ffff */
[----:B------:R-:W-:-:S00]  /*a840*/  NOP ;  /* 0x0000000000007918 */ /* 0x000fc00000000000 */
        /* <DEDUP_REMOVED lines=11> */
.L_x_197:


//--------------------- .nv.global.init           --------------------------
	.section	.nv.global.init,"aw",@progbits
.nv.global.init:
	.type		$str$27,@object
	.size		$str$27,($str$28 - $str$27)
$str$27:
        /*0000*/ 	.byte	0x28, 0x61, 0x64, 0x64, 0x72, 0x65, 0x73, 0x73, 0x20, 0x26, 0x20, 0x6d, 0x61, 0x73, 0x6b, 0x29
        /*0010*/ 	.byte	0x20, 0x3d, 0x3d, 0x20, 0x30, 0x00
	.type		$str$28,@object
	.size		$str$28,($str$26 - $str$28)
$str$28:
        /*0016*/ 	.byte	0x2f, 0x74, 0x6d, 0x70, 0x2f, 0x63, 0x75, 0x74, 0x6c, 0x61, 0x73, 0x73, 0x5f, 0x73, 0x77, 0x65
        /*0026*/ 	.byte	0x65, 0x70, 0x5f, 0x73, 0x72, 0x63, 0x2f, 0x69, 0x6e, 0x63, 0x6c, 0x75, 0x64, 0x65, 0x2f, 0x63
        /*0036*/ 	.byte	0x75, 0x74, 0x65, 0x2f, 0x70, 0x6f, 0x69, 0x6e, 0x74, 0x65, 0x72, 0x5f, 0x66, 0x6c, 0x61, 0x67
        /*0046*/ 	.byte	0x67, 0x65, 0x64, 0x2e, 0x68, 0x70, 0x70, 0x00
	.type		$str$26,@object
	.size		$str$26,($str$25 - $str$26)
$str$26:
        /*004e*/ 	.byte	0x2f, 0x74, 0x6d, 0x70, 0x2f, 0x63, 0x75, 0x74, 0x6c, 0x61, 0x73, 0x73, 0x5f, 0x73, 0x77, 0x65
        /*005e*/ 	.byte	0x65, 0x70, 0x5f, 0x73, 0x72, 0x63, 0x2f, 0x69, 0x6e, 0x63, 0x6c, 0x75, 0x64, 0x65, 0x2f, 0x63
        /*006e*/ 	.byte	0x75, 0x74, 0x65, 0x2f, 0x61, 0x74, 0x6f, 0x6d, 0x2f, 0x63, 0x6f, 0x70, 0x79, 0x5f, 0x74, 0x72
        /*007e*/ 	.byte	0x61, 0x69, 0x74, 0x73, 0x5f, 0x73, 0x6d, 0x31, 0x30, 0x30, 0x2e, 0x68, 0x70, 0x70, 0x00
	.type		$str$25,@object
	.size		$str$25,(__unnamed_1 - $str$25)
$str$25:
        /*008d*/ 	.byte	0x28, 0x28, 0x75, 0x69, 0x6e, 0x74, 0x33, 0x32, 0x5f, 0x74, 0x28, 0x74, 0x68, 0x72, 0x65, 0x61
        /*009d*/ 	.byte	0x64, 0x49, 0x64, 0x78, 0x2e, 0x78, 0x29, 0x20, 0x2f, 0x20, 0x33, 0x32, 0x29, 0x20, 0x25, 0x20
        /*00ad*/ 	.byte	0x34, 0x29, 0x20, 0x3d, 0x3d, 0x20, 0x28, 0x28, 0x28, 0x74, 0x6d, 0x65, 0x6d, 0x5f, 0x61, 0x64
        /*00bd*/ 	.byte	0x64, 0x72, 0x20, 0x3e, 0x3e, 0x20, 0x31, 0x36, 0x29, 0x20, 0x2f, 0x20, 0x33, 0x32, 0x29, 0x20
        /*00cd*/ 	.byte	0x25, 0x20, 0x34, 0x29, 0x00
	.type		__unnamed_1,@object
	.size		__unnamed_1,(__unnamed_2 - __unnamed_1)
__unnamed_1:
        /*00d2*/ 	.byte	0x61, 0x75, 0x74, 0x6f, 0x20, 0x63, 0x75, 0x74, 0x65, 0x3a, 0x3a, 0x61, 0x73, 0x5f, 0x70, 0x6f
        /* <DEDUP_REMOVED lines=24> */
        /*0262*/ 	.byte	0x39, 0x36, 0x3e, 0x3e, 0x3e, 0x3e, 0x5d, 0x00
	.type		__unnamed_2,@object
	.size		__unnamed_2,(.L_2 - __unnamed_2)
__unnamed_2:
        /* <DEDUP_REMOVED lines=42> */
        /*050a*/ 	.byte	0x3e, 0x3e, 0x5d, 0x00
.L_2:


//--------------------- .nv.shared._ZN7cutlass13device_kernelINS_4gemm6kernel13GemmUniversalIN4cute5tupleIJiiiiEEENS1_10collective13CollectiveMmaINS1_35MainloopSm100TmaUmmaWarpSpecializedILi4ELi2ELi4ENS5_IJNS4_1CILi2EEENSA_ILi1EEESC_EEEEENS5_IJNSA_ILi128EEENSA_ILi256EEESF_EEENS_6half_tENS5_IJlSC_lEEESI_SJ_NS4_8TiledMMAINS4_8MMA_AtomIJNS4_26SM100_MMA_F16BF16_2x1SM_SSISI_SI_fLi128ELi256ELNS4_4UMMA5MajorE0ELSO_0ELNSN_7ScaleInE0ELSP_0EEEEEENS4_6LayoutINS5_IJSC_SC_SC_EEENS5_IJNSA_ILi0EEESU_SU_EEEEENS5_IJNS4_10UnderscoreESX_SX_EEEEENS4_18SM100_TMA_2SM_LOADENS4_14ComposedLayoutINS4_7SwizzleILi3ELi4ELi3EEENS4_18smem_ptr_flag_bitsILi16EEENSS_INS5_IJNSA_ILi8EEENSA_ILi64EEEEEENS5_IJS17_SC_EEEEEEEvNS4_8identityES10_S1B_vS1C_EENS_8epilogue10collective18CollectiveEpilogueINS1E_23Sm100TmaWarpSpecializedILi4ELi2ELi32ELb1ELb0EEEJNS5_IJS17_SG_SF_EEENS5_IJNSS_IS17_SC_EENSS_INS5_IJNSA_ILi32EEESB_EEENS5_IJSC_SF_EEEEEEEESI_SJ_SI_SJ_NS1E_6fusion15FusionCallbacksIS1I_NS1Q_17LinearCombinationISI_fSI_fLNS_15FloatRoundStyleE2EEES1J_S1P_JEEENS4_5SM1004TMEM4LOAD26SM100_TMEM_LOAD_32dp32b32xENS4_13SM90_TMA_LOADENS11_INS12_ILi2ELi4ELi3EEES15_NSS_INS5_IJS16_S1L_EEENS5_IJS1L_SC_EEEEEEENS4_39AutoVectorizingCopyWithAssumedAlignmentILi128EEENS4_14SM90_TMA_STOREES25_S27_S27_EEEvvEEEEvNT_6ParamsE --------------------------
	.section	.nv.shared._ZN7cutlass13device_kernelINS_4gemm6kernel13GemmUniversalIN4cute5tupleIJiiiiEEENS1_10collective13CollectiveMmaINS1_35MainloopSm100TmaUmmaWarpSpecializedILi4ELi2ELi4ENS5_IJNS4_1CILi2EEENSA_ILi1EEESC_EEEEENS5_IJNSA_ILi128EEENSA_ILi256EEESF_EEENS_6half_tENS5_IJlSC_lEEESI_SJ_NS4_8TiledMMAINS4_8MMA_AtomIJNS4_26SM100_MMA_F16BF16_2x1SM_SSISI_SI_fLi128ELi256ELNS4_4UMMA5MajorE0ELSO_0ELNSN_7ScaleInE0ELSP_0EEEEEENS4_6LayoutINS5_IJSC_SC_SC_EEENS5_IJNSA_ILi0EEESU_SU_EEEEENS5_IJNS4_10UnderscoreESX_SX_EEEEENS4_18SM100_TMA_2SM_LOADENS4_14ComposedLayoutINS4_7SwizzleILi3ELi4ELi3EEENS4_18smem_ptr_flag_bitsILi16EEENSS_INS5_IJNSA_ILi8EEENSA_ILi64EEEEEENS5_IJS17_SC_EEEEEEEvNS4_8identityES10_S1B_vS1C_EENS_8epilogue10collective18CollectiveEpilogueINS1E_23Sm100TmaWarpSpecializedILi4ELi2ELi32ELb1ELb0EEEJNS5_IJS17_SG_SF_EEENS5_IJNSS_IS17_SC_EENSS_INS5_IJNSA_ILi32EEESB_EEENS5_IJSC_SF_EEEEEEEESI_SJ_SI_SJ_NS1E_6fusion15FusionCallbacksIS1I_NS1Q_17LinearCombinationISI_fSI_fLNS_15FloatRoundStyleE2EEES1J_S1P_JEEENS4_5SM1004TMEM4LOAD26SM100_TMEM_LOAD_32dp32b32xENS4_13SM90_TMA_LOADENS11_INS12_ILi2ELi4ELi3EEES15_NSS_INS5_IJS16_S1L_EEENS5_IJS1L_SC_EEEEEEENS4_39AutoVectorizingCopyWithAssumedAlignmentILi128EEENS4_14SM90_TMA_STOREES25_S27_S27_EEEvvEEEEvNT_6ParamsE,"aw",@nobits
	.sectionflags	@""
	.align	16
	.zero		1024


//--------------------- .nv.shared.reserved.0     --------------------------
	.section	.nv.shared.reserved.0,"aw",@nobits
	.weak		__nv_reservedSMEM_offset_0_alias
	.size		__nv_reservedSMEM_offset_0_alias, 0, 64
	.other		__nv_reservedSMEM_offset_0_alias,@"STO_CUDA_RESERVED_SHARED STV_DEFAULT"
__nv_reservedSMEM_offset_0_alias:
	.zero		0
.nv.shared.reserved.0:
	.zero		64
	.weak		__nv_reservedSMEM_tcgen05_partition
	.type		__nv_reservedSMEM_tcgen05_partition,@object
	.size		__nv_reservedSMEM_tcgen05_partition,(.L_0 - __nv_reservedSMEM_tcgen05_partition)
__nv_reservedSMEM_tcgen05_partition:
	.zero		32
.L_0:


//--------------------- .nv.global                --------------------------
	.section	.nv.global,"aw",@nobits
.nv.global:
	.type		_ZN40_INTERNAL_0acb8338_4_k_cu_2b7b44d5_357274cute1_E,@object
	.size		_ZN40_INTERNAL_0acb8338_4_k_cu_2b7b44d5_357274cute1_E,(_ZN40_INTERNAL_0acb8338_4_k_cu_2b7b44d5_357274cuda3std3__45__cpo6cbeginE - _ZN40_INTERNAL_0acb8338_4_k_cu_2b7b44d5_357274cute1_E)
_ZN40_INTERNAL_0acb8338_4_k_cu_2b7b44d5_357274cute1_E:
	.zero		1
	.type		_ZN40_INTERNAL_0acb8338_4_k_cu_2b7b44d5_357274cuda3std3__45__cpo6cbeginE,@object
	.size		_ZN40_INTERNAL_0acb8338_4_k_cu_2b7b44d5_357274cuda3std3__45__cpo6cbeginE,(_ZN40_INTERNAL_0acb8338_4_k_cu_2b7b44d5_357274cuda3std3__48in_placeE - _ZN40_INTERNAL_0acb8338_4_k_cu_2b7b44d5_357274cuda3std3__45__cpo6cbeginE)
_ZN40_INTERNAL_0acb8338_4_k_cu_2b7b44d5_357274cuda3std3__45__cpo6cbeginE:
	.zero		1
	.type		_ZN40_INTERNAL_0acb8338_4_k_cu_2b7b44d5_357274cuda3std3__48in_placeE,@object
	.size		_ZN40_INTERNAL_0acb8338_4_k_cu_2b7b44d5_357274cuda3std3__48in_placeE,(_ZN40_INTERNAL_0acb8338_4_k_cu_2b7b44d5_357274cuda3std6ranges3__45__cpo9iter_moveE - _ZN40_INTERNAL_0acb8338_4_k_cu_2b7b44d5_357274cuda3std3__48in_placeE)
_ZN40_INTERNAL_0acb8338_4_k_cu_2b7b44d5_357274cuda3std3__48in_placeE:
	.zero		1
	.type		_ZN40_INTERNAL_0acb8338_4_k_cu_2b7b44d5_357274cuda3std6ranges3__45__cpo9iter_moveE,@object
	.size		_ZN40_INTERNAL_0acb8338_4_k_cu_2b7b44d5_357274cuda3std6ranges3__45__cpo9iter_moveE,(_ZN40_INTERNAL_0acb8338_4_k_cu_2b7b44d5_357274cuda3std3__45__cpo5beginE - _ZN40_INTERNAL_0acb8338_4_k_cu_2b7b44d5_357274cuda3std6ranges3__45__cpo9iter_moveE)
_ZN40_INTERNAL_0acb8338_4_k_cu_2b7b44d5_357274cuda3std6ranges3__45__cpo9iter_moveE:
	.zero		1
	.type		_ZN40_INTERNAL_0acb8338_4_k_cu_2b7b44d5_357274cuda3std3__45__cpo5beginE,@object
	.size		_ZN40_INTERNAL_0acb8338_4_k_cu_2b7b44d5_357274cuda3std3__45__cpo5beginE,(_ZN40_INTERNAL_0acb8338_4_k_cu_2b7b44d5_357274cuda3std3__442_GLOBAL__N__0acb8338_4_k_cu_2b7b44d5_357276ignoreE - _ZN40_INTERNAL_0acb8338_4_k_cu_2b7b44d5_357274cuda3std3__45__cpo5beginE)
_ZN40_INTERNAL_0acb8338_4_k_cu_2b7b44d5_357274cuda3std3__45__cpo5beginE:
	.zero		1
	.type		_ZN40_INTERNAL_0acb8338_4_k_cu_2b7b44d5_357274cuda3std3__442_GLOBAL__N__0acb8338_4_k_cu_2b7b44d5_357276ignoreE,@object
	.size		_ZN40_INTERNAL_0acb8338_4_k_cu_2b7b44d5_357274cuda3std3__442_GLOBAL__N__0acb8338_4_k_cu_2b7b44d5_357276ignoreE,(_ZN40_INTERNAL_0acb8338_4_k_cu_2b7b44d5_357274cute7productE - _ZN40_INTERNAL_0acb8338_4_k_cu_2b7b44d5_357274cuda3std3__442_GLOBAL__N__0acb8338_4_k_cu_2b7b44d5_357276ignoreE)
_ZN40_INTERNAL_0acb8338_4_k_cu_2b7b44d5_357274cuda3std3__442_GLOBAL__N__0acb8338_4_k_cu_2b7b44d5_357276ignoreE:
	.zero		1
	.type		_ZN40_INTERNAL_0acb8338_4_k_cu_2b7b44d5_357274cute7productE,@object
	.size		_ZN40_INTERNAL_0acb8338_4_k_cu_2b7b44d5_357274cute7productE,(_ZN40_INTERNAL_0acb8338_4_k_cu_2b7b44d5_357274cuda3std3__45__cpo3endE - _ZN40_INTERNAL_0acb8338_4_k_cu_2b7b44d5_357274cute7productE)
_ZN40_INTERNAL_0acb8338_4_k_cu_2b7b44d5_357274cute7productE:
	.zero		1
	.type		_ZN40_INTERNAL_0acb8338_4_k_cu_2b7b44d5_357274cuda3std3__45__cpo3endE,@object
	.size		_ZN40_INTERNAL_0acb8338_4_k_cu_2b7b44d5_357274cuda3std3__45__cpo3endE,(_ZN40_INTERNAL_0acb8338_4_k_cu_2b7b44d5_357274cuda3std3__419piecewise_constructE - _ZN40_INTERNAL_0acb8338_4_k_cu_2b7b44d5_357274cuda3std3__45__cpo3endE)
_ZN40_INTERNAL_0acb8338_4_k_cu_2b7b44d5_357274cuda3std3__45__cpo3endE:
	.zero		1
	.type		_ZN40_INTERNAL_0acb8338_4_k_cu_2b7b44d5_357274cuda3std3__419piecewise_constructE,@object
	.size		_ZN40_INTERNAL_0acb8338_4_k_cu_2b7b44d5_357274cuda3std3__419piecewise_constructE,(_ZN40_INTERNAL_0acb8338_4_k_cu_2b7b44d5_357274cuda3std3__45__cpo4cendE - _ZN40_INTERNAL_0acb8338_4_k_cu_2b7b44d5_357274cuda3std3__419piecewise_constructE)
_ZN40_INTERNAL_0acb8338_4_k_cu_2b7b44d5_357274cuda3std3__419piecewise_constructE:
	.zero		1
	.type		_ZN40_INTERNAL_0acb8338_4_k_cu_2b7b44d5_357274cuda3std3__45__cpo4cendE,@object
	.size		_ZN40_INTERNAL_0acb8338_4_k_cu_2b7b44d5_357274cuda3std3__45__cpo4cendE,(_ZN40_INTERNAL_0acb8338_4_k_cu_2b7b44d5_357274cuda3std6ranges3__45__cpo4swapE - _ZN40_INTERNAL_0acb8338_4_k_cu_2b7b44d5_357274cuda3std3__45__cpo4cendE)
_ZN40_INTERNAL_0acb8338_4_k_cu_2b7b44d5_357274cuda3std3__45__cpo4cendE:
	.zero		1
	.type		_ZN40_INTERNAL_0acb8338_4_k_cu_2b7b44d5_357274cuda3std6ranges3__45__cpo4swapE,@object
	.size		_ZN40_INTERNAL_0acb8338_4_k_cu_2b7b44d5_357274cuda3std6ranges3__45__cpo4swapE,(.L_10 - _ZN40_INTERNAL_0acb8338_4_k_cu_2b7b44d5_357274cuda3std6ranges3__45__cpo4swapE)
_ZN40_INTERNAL_0acb8338_4_k_cu_2b7b44d5_357274cuda3std6ranges3__45__cpo4swapE:
	.zero		1
.L_10:


//--------------------- .nv.constant0._ZN7cutlass13device_kernelINS_4gemm6kernel13GemmUniversalIN4cute5tupleIJiiiiEEENS1_10collective13CollectiveMmaINS1_35MainloopSm100TmaUmmaWarpSpecializedILi4ELi2ELi4ENS5_IJNS4_1CILi2EEENSA_ILi1EEESC_EEEEENS5_IJNSA_ILi128EEENSA_ILi256EEESF_EEENS_6half_tENS5_IJlSC_lEEESI_SJ_NS4_8TiledMMAINS4_8MMA_AtomIJNS4_26SM100_MMA_F16BF16_2x1SM_SSISI_SI_fLi128ELi256ELNS4_4UMMA5MajorE0ELSO_0ELNSN_7ScaleInE0ELSP_0EEEEEENS4_6LayoutINS5_IJSC_SC_SC_EEENS5_IJNSA_ILi0EEESU_SU_EEEEENS5_IJNS4_10UnderscoreESX_SX_EEEEENS4_18SM100_TMA_2SM_LOADENS4_14ComposedLayoutINS4_7SwizzleILi3ELi4ELi3EEENS4_18smem_ptr_flag_bitsILi16EEENSS_INS5_IJNSA_ILi8EEENSA_ILi64EEEEEENS5_IJS17_SC_EEEEEEEvNS4_8identityES10_S1B_vS1C_EENS_8epilogue10collective18CollectiveEpilogueINS1E_23Sm100TmaWarpSpecializedILi4ELi2ELi32ELb1ELb0EEEJNS5_IJS17_SG_SF_EEENS5_IJNSS_IS17_SC_EENSS_INS5_IJNSA_ILi32EEESB_EEENS5_IJSC_SF_EEEEEEEESI_SJ_SI_SJ_NS1E_6fusion15FusionCallbacksIS1I_NS1Q_17LinearCombinationISI_fSI_fLNS_15FloatRoundStyleE2EEES1J_S1P_JEEENS4_5SM1004TMEM4LOAD26SM100_TMEM_LOAD_32dp32b32xENS4_13SM90_TMA_LOADENS11_INS12_ILi2ELi4ELi3EEES15_NSS_INS5_IJS16_S1L_EEENS5_IJS1L_SC_EEEEEEENS4_39AutoVectorizingCopyWithAssumedAlignmentILi128EEENS4_14SM90_TMA_STOREES25_S27_S27_EEEvvEEEEvNT_6ParamsE --------------------------
	.section	.nv.constant0._ZN7cutlass13device_kernelINS_4gemm6kernel13GemmUniversalIN4cute5tupleIJiiiiEEENS1_10collective13CollectiveMmaINS1_35MainloopSm100TmaUmmaWarpSpecializedILi4ELi2ELi4ENS5_IJNS4_1CILi2EEENSA_ILi1EEESC_EEEEENS5_IJNSA_ILi128EEENSA_ILi256EEESF_EEENS_6half_tENS5_IJlSC_lEEESI_SJ_NS4_8TiledMMAINS4_8MMA_AtomIJNS4_26SM100_MMA_F16BF16_2x1SM_SSISI_SI_fLi128ELi256ELNS4_4UMMA5MajorE0ELSO_0ELNSN_7ScaleInE0ELSP_0EEEEEENS4_6LayoutINS5_IJSC_SC_SC_EEENS5_IJNSA_ILi0EEESU_SU_EEEEENS5_IJNS4_10UnderscoreESX_SX_EEEEENS4_18SM100_TMA_2SM_LOADENS4_14ComposedLayoutINS4_7SwizzleILi3ELi4ELi3EEENS4_18smem_ptr_flag_bitsILi16EEENSS_INS5_IJNSA_ILi8EEENSA_ILi64EEEEEENS5_IJS17_SC_EEEEEEEvNS4_8identityES10_S1B_vS1C_EENS_8epilogue10collective18CollectiveEpilogueINS1E_23Sm100TmaWarpSpecializedILi4ELi2ELi32ELb1ELb0EEEJNS5_IJS17_SG_SF_EEENS5_IJNSS_IS17_SC_EENSS_INS5_IJNSA_ILi32EEESB_EEENS5_IJSC_SF_EEEEEEEESI_SJ_SI_SJ_NS1E_6fusion15FusionCallbacksIS1I_NS1Q_17LinearCombinationISI_fSI_fLNS_15FloatRoundStyleE2EEES1J_S1P_JEEENS4_5SM1004TMEM4LOAD26SM100_TMEM_LOAD_32dp32b32xENS4_13SM90_TMA_LOADENS11_INS12_ILi2ELi4ELi3EEES15_NSS_INS5_IJS16_S1L_EEENS5_IJS1L_SC_EEEEEEENS4_39AutoVectorizingCopyWithAssumedAlignmentILi128EEENS4_14SM90_TMA_STOREES25_S27_S27_EEEvvEEEEvNT_6ParamsE,"a",@progbits
	.sectionflags	@""
	.align	4
.nv.constant0._ZN7cutlass13device_kernelINS_4gemm6kernel13GemmUniversalIN4cute5tupleIJiiiiEEENS1_10collective13CollectiveMmaINS1_35MainloopSm100TmaUmmaWarpSpecializedILi4ELi2ELi4ENS5_IJNS4_1CILi2EEENSA_ILi1EEESC_EEEEENS5_IJNSA_ILi128EEENSA_ILi256EEESF_EEENS_6half_tENS5_IJlSC_lEEESI_SJ_NS4_8TiledMMAINS4_8MMA_AtomIJNS4_26SM100_MMA_F16BF16_2x1SM_SSISI_SI_fLi128ELi256ELNS4_4UMMA5MajorE0ELSO_0ELNSN_7ScaleInE0ELSP_0EEEEEENS4_6LayoutINS5_IJSC_SC_SC_EEENS5_IJNSA_ILi0EEESU_SU_EEEEENS5_IJNS4_10UnderscoreESX_SX_EEEEENS4_18SM100_TMA_2SM_LOADENS4_14ComposedLayoutINS4_7SwizzleILi3ELi4ELi3EEENS4_18smem_ptr_flag_bitsILi16EEENSS_INS5_IJNSA_ILi8EEENSA_ILi64EEEEEENS5_IJS17_SC_EEEEEEEvNS4_8identityES10_S1B_vS1C_EENS_8epilogue10collective18CollectiveEpilogueINS1E_23Sm100TmaWarpSpecializedILi4ELi2ELi32ELb1ELb0EEEJNS5_IJS17_SG_SF_EEENS5_IJNSS_IS17_SC_EENSS_INS5_IJNSA_ILi32EEESB_EEENS5_IJSC_SF_EEEEEEEESI_SJ_SI_SJ_NS1E_6fusion15FusionCallbacksIS1I_NS1Q_17LinearCombinationISI_fSI_fLNS_15FloatRoundStyleE2EEES1J_S1P_JEEENS4_5SM1004TMEM4LOAD26SM100_TMEM_LOAD_32dp32b32xENS4_13SM90_TMA_LOADENS11_INS12_ILi2ELi4ELi3EEES15_NSS_INS5_IJS16_S1L_EEENS5_IJS1L_SC_EEEEEEENS4_39AutoVectorizingCopyWithAssumedAlignmentILi128EEENS4_14SM90_TMA_STOREES25_S27_S27_EEEvvEEEEvNT_6ParamsE:
	.zero		2944


//--------------------- SYMBOLS --------------------------

	.type		.nv.reservedSmem.offset0,@object
	.size		.nv.reservedSmem.offset0,0x4
	.type		.nv.reservedSmem.cap,@object
	.size		.nv.reservedSmem.cap,0x4
	.type		__assertfail,@function
